//
// Generated by NVIDIA NVVM Compiler
//
// Compiler Build ID: CL-36424714
// Cuda compilation tools, release 13.0, V13.0.88
// Based on NVVM 20.0.0
//

.version 9.0
.target sm_100
.address_size 64

	// .globl	_Z5bfsTDPiS_S_PbS0_iiS_S_

.visible .entry _Z5bfsTDPiS_S_PbS0_iiS_S_(
	.param .u64 .ptr .align 1 _Z5bfsTDPiS_S_PbS0_iiS_S__param_0,
	.param .u64 .ptr .align 1 _Z5bfsTDPiS_S_PbS0_iiS_S__param_1,
	.param .u64 .ptr .align 1 _Z5bfsTDPiS_S_PbS0_iiS_S__param_2,
	.param .u64 .ptr .align 1 _Z5bfsTDPiS_S_PbS0_iiS_S__param_3,
	.param .u64 .ptr .align 1 _Z5bfsTDPiS_S_PbS0_iiS_S__param_4,
	.param .u32 _Z5bfsTDPiS_S_PbS0_iiS_S__param_5,
	.param .u32 _Z5bfsTDPiS_S_PbS0_iiS_S__param_6,
	.param .u64 .ptr .align 1 _Z5bfsTDPiS_S_PbS0_iiS_S__param_7,
	.param .u64 .ptr .align 1 _Z5bfsTDPiS_S_PbS0_iiS_S__param_8
)
{
	.reg .pred 	%p<64>;
	.reg .b16 	%rs<45>;
	.reg .b32 	%r<124>;
	.reg .b64 	%rd<124>;

	ld.param.u64 	%rd57, [_Z5bfsTDPiS_S_PbS0_iiS_S__param_0];
	ld.param.u64 	%rd58, [_Z5bfsTDPiS_S_PbS0_iiS_S__param_2];
	ld.param.u64 	%rd59, [_Z5bfsTDPiS_S_PbS0_iiS_S__param_3];
	ld.param.u64 	%rd60, [_Z5bfsTDPiS_S_PbS0_iiS_S__param_4];
	ld.param.u32 	%r29, [_Z5bfsTDPiS_S_PbS0_iiS_S__param_5];
	ld.param.s32 	%rd61, [_Z5bfsTDPiS_S_PbS0_iiS_S__param_6];
	ld.param.u64 	%rd62, [_Z5bfsTDPiS_S_PbS0_iiS_S__param_8];
	cvta.to.global.u64 	%rd1, %rd62;
	cvta.to.global.u64 	%rd2, %rd58;
	cvta.to.global.u64 	%rd3, %rd57;
	cvta.to.global.u64 	%rd4, %rd60;
	cvta.to.global.u64 	%rd5, %rd59;
	mov.u32 	%r30, %ctaid.x;
	mov.u32 	%r31, %ntid.x;
	mov.u32 	%r32, %tid.x;
	mad.lo.s32 	%r1, %r30, %r31, %r32;
	add.s64 	%rd63, %rd5, %rd61;
	ld.global.u8 	%rs1, [%rd63];
	setp.ne.s16 	%p1, %rs1, 0;
	setp.ge.s32 	%p2, %r1, %r29;
	or.pred  	%p3, %p2, %p1;
	@%p3 bra 	$L__BB0_49;
	cvt.s64.s32 	%rd64, %r1;
	add.s64 	%rd6, %rd5, %rd64;
	ld.global.u8 	%rs2, [%rd6];
	setp.eq.s16 	%p4, %rs2, 0;
	@%p4 bra 	$L__BB0_49;
	ld.param.u32 	%r117, [_Z5bfsTDPiS_S_PbS0_iiS_S__param_5];
	mov.b16 	%rs3, 0;
	st.global.u8 	[%rd6], %rs3;
	add.s64 	%rd66, %rd4, %rd64;
	mov.b16 	%rs4, 1;
	st.global.u8 	[%rd66], %rs4;
	mul.lo.s32 	%r119, %r117, %r1;
	mul.wide.s32 	%rd67, %r1, 4;
	add.s64 	%rd7, %rd2, %rd67;
	sub.s32 	%r33, %r117, %r1;
	and.b32  	%r3, %r33, 3;
	setp.eq.s32 	%p5, %r3, 0;
	@%p5 bra 	$L__BB0_11;
	ld.param.u32 	%r117, [_Z5bfsTDPiS_S_PbS0_iiS_S__param_5];
	mad.lo.s32 	%r115, %r117, %r1, %r117;
	neg.s32 	%r114, %r3;
$L__BB0_4:
	.pragma "nounroll";
	cvt.s64.s32 	%rd68, %r117;
	mul.wide.s32 	%rd8, %r117, 4;
	add.s64 	%rd9, %rd4, %rd68;
	add.s64 	%rd10, %rd5, %rd68;
	ld.global.u8 	%rs5, [%rd10];
	setp.ne.s16 	%p6, %rs5, 0;
	@%p6 bra 	$L__BB0_10;
	ld.global.u8 	%rs6, [%rd9];
	setp.ne.s16 	%p7, %rs6, 0;
	@%p7 bra 	$L__BB0_10;
	mul.wide.s32 	%rd69, %r115, 4;
	add.s64 	%rd11, %rd3, %rd69;
	ld.global.u32 	%r34, [%rd11];
	setp.lt.s32 	%p8, %r34, 1;
	@%p8 bra 	$L__BB0_10;
	ld.param.u64 	%rd109, [_Z5bfsTDPiS_S_PbS0_iiS_S__param_7];
	cvta.to.global.u64 	%rd70, %rd109;
	add.s64 	%rd12, %rd70, %rd8;
	atom.relaxed.global.cas.b32 	%r35, [%rd12], 0, 1;
	setp.eq.s32 	%p9, %r35, 1;
	@%p9 bra 	$L__BB0_10;
	ld.global.u8 	%rs7, [%rd10];
	setp.ne.s16 	%p10, %rs7, 0;
	@%p10 bra 	$L__BB0_10;
	ld.param.u64 	%rd105, [_Z5bfsTDPiS_S_PbS0_iiS_S__param_1];
	mov.b16 	%rs8, 1;
	st.global.u8 	[%rd10], %rs8;
	mov.b32 	%r36, 0;
	st.global.u32 	[%rd12], %r36;
	cvta.to.global.u64 	%rd71, %rd105;
	add.s64 	%rd72, %rd71, %rd8;
	st.global.u32 	[%rd72], %r1;
	ld.global.u32 	%r37, [%rd7];
	ld.global.u32 	%r38, [%rd11];
	min.s32 	%r39, %r37, %r38;
	add.s64 	%rd73, %rd2, %rd8;
	st.global.u32 	[%rd73], %r39;
	atom.global.add.u32 	%r40, [%rd1], 1;
$L__BB0_10:
	add.s32 	%r117, %r117, -1;
	add.s32 	%r115, %r115, -1;
	add.s32 	%r114, %r114, 1;
	setp.ne.s32 	%p11, %r114, 0;
	@%p11 bra 	$L__BB0_4;
$L__BB0_11:
	ld.param.u32 	%r112, [_Z5bfsTDPiS_S_PbS0_iiS_S__param_5];
	sub.s32 	%r41, %r1, %r112;
	setp.gt.u32 	%p12, %r41, -4;
	@%p12 bra 	$L__BB0_12;
	bra.uni 	$L__BB0_50;
$L__BB0_12:
	setp.lt.s32 	%p34, %r1, 1;
	@%p34 bra 	$L__BB0_49;
	setp.lt.u32 	%p35, %r1, 4;
	mov.b32 	%r121, 0;
	@%p35 bra 	$L__BB0_40;
	ld.param.u64 	%rd111, [_Z5bfsTDPiS_S_PbS0_iiS_S__param_7];
	ld.param.u64 	%rd107, [_Z5bfsTDPiS_S_PbS0_iiS_S__param_1];
	and.b32  	%r121, %r1, 2147483644;
	neg.s32 	%r120, %r121;
	add.s64 	%rd118, %rd5, 1;
	mul.wide.s32 	%rd95, %r119, 4;
	add.s64 	%rd96, %rd95, %rd3;
	add.s64 	%rd117, %rd96, 8;
	add.s64 	%rd116, %rd4, 3;
	cvta.to.global.u64 	%rd97, %rd107;
	add.s64 	%rd115, %rd97, 8;
	add.s64 	%rd114, %rd2, 8;
	cvta.to.global.u64 	%rd98, %rd111;
	add.s64 	%rd113, %rd98, 8;
$L__BB0_15:
	ld.global.u8 	%rs25, [%rd118+-1];
	setp.ne.s16 	%p36, %rs25, 0;
	@%p36 bra 	$L__BB0_21;
	ld.global.u8 	%rs26, [%rd116+-3];
	setp.ne.s16 	%p37, %rs26, 0;
	@%p37 bra 	$L__BB0_21;
	mul.wide.s32 	%rd99, %r119, 4;
	add.s64 	%rd32, %rd3, %rd99;
	ld.global.u32 	%r75, [%rd32];
	setp.lt.s32 	%p38, %r75, 1;
	@%p38 bra 	$L__BB0_21;
	atom.relaxed.global.cas.b32 	%r76, [%rd113+-8], 0, 1;
	setp.eq.s32 	%p39, %r76, 1;
	@%p39 bra 	$L__BB0_21;
	ld.global.u8 	%rs27, [%rd118+-1];
	setp.ne.s16 	%p40, %rs27, 0;
	@%p40 bra 	$L__BB0_21;
	mov.b16 	%rs28, 1;
	st.global.u8 	[%rd118+-1], %rs28;
	mov.b32 	%r77, 0;
	st.global.u32 	[%rd113+-8], %r77;
	st.global.u32 	[%rd115+-8], %r1;
	ld.global.u32 	%r78, [%rd7];
	ld.global.u32 	%r79, [%rd32];
	min.s32 	%r80, %r78, %r79;
	st.global.u32 	[%rd114+-8], %r80;
	atom.global.add.u32 	%r81, [%rd1], 1;
$L__BB0_21:
	ld.global.u8 	%rs29, [%rd118];
	setp.ne.s16 	%p41, %rs29, 0;
	@%p41 bra 	$L__BB0_27;
	ld.global.u8 	%rs30, [%rd116+-2];
	setp.ne.s16 	%p42, %rs30, 0;
	@%p42 bra 	$L__BB0_27;
	ld.global.u32 	%r82, [%rd117+-4];
	setp.lt.s32 	%p43, %r82, 1;
	@%p43 bra 	$L__BB0_27;
	atom.relaxed.global.cas.b32 	%r83, [%rd113+-4], 0, 1;
	setp.eq.s32 	%p44, %r83, 1;
	@%p44 bra 	$L__BB0_27;
	ld.global.u8 	%rs31, [%rd118];
	setp.ne.s16 	%p45, %rs31, 0;
	@%p45 bra 	$L__BB0_27;
	mov.b16 	%rs32, 1;
	st.global.u8 	[%rd118], %rs32;
	mov.b32 	%r84, 0;
	st.global.u32 	[%rd113+-4], %r84;
	st.global.u32 	[%rd115+-4], %r1;
	ld.global.u32 	%r85, [%rd7];
	ld.global.u32 	%r86, [%rd117+-4];
	min.s32 	%r87, %r85, %r86;
	st.global.u32 	[%rd114+-4], %r87;
	atom.global.add.u32 	%r88, [%rd1], 1;
$L__BB0_27:
	ld.global.u8 	%rs33, [%rd118+1];
	setp.ne.s16 	%p46, %rs33, 0;
	@%p46 bra 	$L__BB0_33;
	ld.global.u8 	%rs34, [%rd116+-1];
	setp.ne.s16 	%p47, %rs34, 0;
	@%p47 bra 	$L__BB0_33;
	ld.global.u32 	%r89, [%rd117];
	setp.lt.s32 	%p48, %r89, 1;
	@%p48 bra 	$L__BB0_33;
	atom.relaxed.global.cas.b32 	%r90, [%rd113], 0, 1;
	setp.eq.s32 	%p49, %r90, 1;
	@%p49 bra 	$L__BB0_33;
	ld.global.u8 	%rs35, [%rd118+1];
	setp.ne.s16 	%p50, %rs35, 0;
	@%p50 bra 	$L__BB0_33;
	mov.b16 	%rs36, 1;
	st.global.u8 	[%rd118+1], %rs36;
	mov.b32 	%r91, 0;
	st.global.u32 	[%rd113], %r91;
	st.global.u32 	[%rd115], %r1;
	ld.global.u32 	%r92, [%rd7];
	ld.global.u32 	%r93, [%rd117];
	min.s32 	%r94, %r92, %r93;
	st.global.u32 	[%rd114], %r94;
	atom.global.add.u32 	%r95, [%rd1], 1;
$L__BB0_33:
	ld.global.u8 	%rs37, [%rd118+2];
	setp.ne.s16 	%p51, %rs37, 0;
	@%p51 bra 	$L__BB0_39;
	ld.global.u8 	%rs38, [%rd116];
	setp.ne.s16 	%p52, %rs38, 0;
	@%p52 bra 	$L__BB0_39;
	ld.global.u32 	%r96, [%rd117+4];
	setp.lt.s32 	%p53, %r96, 1;
	@%p53 bra 	$L__BB0_39;
	atom.relaxed.global.cas.b32 	%r97, [%rd113+4], 0, 1;
	setp.eq.s32 	%p54, %r97, 1;
	@%p54 bra 	$L__BB0_39;
	ld.global.u8 	%rs39, [%rd118+2];
	setp.ne.s16 	%p55, %rs39, 0;
	@%p55 bra 	$L__BB0_39;
	mov.b16 	%rs40, 1;
	st.global.u8 	[%rd118+2], %rs40;
	mov.b32 	%r98, 0;
	st.global.u32 	[%rd113+4], %r98;
	st.global.u32 	[%rd115+4], %r1;
	ld.global.u32 	%r99, [%rd7];
	ld.global.u32 	%r100, [%rd117+4];
	min.s32 	%r101, %r99, %r100;
	st.global.u32 	[%rd114+4], %r101;
	atom.global.add.u32 	%r102, [%rd1], 1;
$L__BB0_39:
	add.s32 	%r120, %r120, 4;
	add.s32 	%r119, %r119, 4;
	add.s64 	%rd118, %rd118, 4;
	add.s64 	%rd117, %rd117, 16;
	add.s64 	%rd116, %rd116, 4;
	add.s64 	%rd115, %rd115, 16;
	add.s64 	%rd114, %rd114, 16;
	add.s64 	%rd113, %rd113, 16;
	setp.ne.s32 	%p56, %r120, 0;
	@%p56 bra 	$L__BB0_15;
$L__BB0_40:
	and.b32  	%r22, %r1, 3;
	setp.eq.s32 	%p57, %r22, 0;
	@%p57 bra 	$L__BB0_49;
	ld.param.u64 	%rd112, [_Z5bfsTDPiS_S_PbS0_iiS_S__param_7];
	ld.param.u32 	%r113, [_Z5bfsTDPiS_S_PbS0_iiS_S__param_5];
	ld.param.u64 	%rd108, [_Z5bfsTDPiS_S_PbS0_iiS_S__param_1];
	mad.lo.s32 	%r123, %r113, %r1, %r121;
	cvt.u64.u32 	%rd100, %r121;
	mul.wide.u32 	%rd101, %r121, 4;
	cvta.to.global.u64 	%rd102, %rd112;
	add.s64 	%rd123, %rd102, %rd101;
	add.s64 	%rd122, %rd2, %rd101;
	cvta.to.global.u64 	%rd103, %rd108;
	add.s64 	%rd121, %rd103, %rd101;
	add.s64 	%rd120, %rd4, %rd100;
	add.s64 	%rd119, %rd5, %rd100;
	neg.s32 	%r122, %r22;
$L__BB0_42:
	.pragma "nounroll";
	ld.global.u8 	%rs41, [%rd119];
	setp.ne.s16 	%p58, %rs41, 0;
	@%p58 bra 	$L__BB0_48;
	ld.global.u8 	%rs42, [%rd120];
	setp.ne.s16 	%p59, %rs42, 0;
	@%p59 bra 	$L__BB0_48;
	mul.wide.s32 	%rd104, %r123, 4;
	add.s64 	%rd49, %rd3, %rd104;
	ld.global.u32 	%r103, [%rd49];
	setp.lt.s32 	%p60, %r103, 1;
	@%p60 bra 	$L__BB0_48;
	atom.relaxed.global.cas.b32 	%r104, [%rd123], 0, 1;
	setp.eq.s32 	%p61, %r104, 1;
	@%p61 bra 	$L__BB0_48;
	ld.global.u8 	%rs43, [%rd119];
	setp.ne.s16 	%p62, %rs43, 0;
	@%p62 bra 	$L__BB0_48;
	mov.b16 	%rs44, 1;
	st.global.u8 	[%rd119], %rs44;
	mov.b32 	%r105, 0;
	st.global.u32 	[%rd123], %r105;
	st.global.u32 	[%rd121], %r1;
	ld.global.u32 	%r106, [%rd7];
	ld.global.u32 	%r107, [%rd49];
	min.s32 	%r108, %r106, %r107;
	st.global.u32 	[%rd122], %r108;
	atom.global.add.u32 	%r109, [%rd1], 1;
$L__BB0_48:
	add.s32 	%r123, %r123, 1;
	add.s64 	%rd123, %rd123, 4;
	add.s64 	%rd122, %rd122, 4;
	add.s64 	%rd121, %rd121, 4;
	add.s64 	%rd120, %rd120, 1;
	add.s64 	%rd119, %rd119, 1;
	add.s32 	%r122, %r122, 1;
	setp.ne.s32 	%p63, %r122, 0;
	@%p63 bra 	$L__BB0_42;
$L__BB0_49:
	ret;
$L__BB0_50:
	ld.param.u64 	%rd110, [_Z5bfsTDPiS_S_PbS0_iiS_S__param_7];
	ld.param.u64 	%rd106, [_Z5bfsTDPiS_S_PbS0_iiS_S__param_1];
	cvta.to.global.u64 	%rd19, %rd106;
	cvt.s64.s32 	%rd20, %r117;
	add.s64 	%rd21, %rd5, %rd20;
	ld.global.u8 	%rs9, [%rd21];
	setp.ne.s16 	%p13, %rs9, 0;
	add.s64 	%rd22, %rd4, %rd20;
	cvta.to.global.u64 	%rd74, %rd110;
	mul.wide.s32 	%rd75, %r117, 4;
	add.s64 	%rd23, %rd74, %rd75;
	@%p13 bra 	$L__BB0_56;
	ld.global.u8 	%rs10, [%rd22];
	setp.ne.s16 	%p14, %rs10, 0;
	@%p14 bra 	$L__BB0_56;
	cvt.u32.u64 	%r42, %rd20;
	add.s32 	%r43, %r42, %r119;
	mul.wide.s32 	%rd76, %r43, 4;
	add.s64 	%rd24, %rd3, %rd76;
	ld.global.u32 	%r44, [%rd24];
	setp.lt.s32 	%p15, %r44, 1;
	@%p15 bra 	$L__BB0_56;
	atom.relaxed.global.cas.b32 	%r45, [%rd23], 0, 1;
	setp.eq.s32 	%p16, %r45, 1;
	@%p16 bra 	$L__BB0_56;
	ld.global.u8 	%rs11, [%rd21];
	setp.ne.s16 	%p17, %rs11, 0;
	@%p17 bra 	$L__BB0_56;
	mov.b16 	%rs12, 1;
	st.global.u8 	[%rd21], %rs12;
	mov.b32 	%r46, 0;
	st.global.u32 	[%rd23], %r46;
	shl.b64 	%rd77, %rd20, 2;
	add.s64 	%rd78, %rd19, %rd77;
	st.global.u32 	[%rd78], %r1;
	ld.global.u32 	%r47, [%rd7];
	ld.global.u32 	%r48, [%rd24];
	min.s32 	%r49, %r47, %r48;
	add.s64 	%rd79, %rd2, %rd77;
	st.global.u32 	[%rd79], %r49;
	atom.global.add.u32 	%r50, [%rd1], 1;
$L__BB0_56:
	ld.global.u8 	%rs13, [%rd21+-1];
	setp.ne.s16 	%p18, %rs13, 0;
	cvt.s64.s32 	%rd80, %r119;
	add.s64 	%rd81, %rd20, %rd80;
	shl.b64 	%rd82, %rd81, 2;
	add.s64 	%rd25, %rd3, %rd82;
	@%p18 bra 	$L__BB0_62;
	ld.global.u8 	%rs14, [%rd22+-1];
	setp.ne.s16 	%p19, %rs14, 0;
	@%p19 bra 	$L__BB0_62;
	ld.global.u32 	%r51, [%rd25+-4];
	setp.lt.s32 	%p20, %r51, 1;
	@%p20 bra 	$L__BB0_62;
	atom.relaxed.global.cas.b32 	%r52, [%rd23+-4], 0, 1;
	setp.eq.s32 	%p21, %r52, 1;
	@%p21 bra 	$L__BB0_62;
	ld.global.u8 	%rs15, [%rd21+-1];
	setp.ne.s16 	%p22, %rs15, 0;
	@%p22 bra 	$L__BB0_62;
	mov.b16 	%rs16, 1;
	st.global.u8 	[%rd21+-1], %rs16;
	mov.b32 	%r53, 0;
	st.global.u32 	[%rd23+-4], %r53;
	shl.b64 	%rd84, %rd20, 2;
	add.s64 	%rd85, %rd19, %rd84;
	st.global.u32 	[%rd85+-4], %r1;
	ld.global.u32 	%r54, [%rd7];
	ld.global.u32 	%r55, [%rd25+-4];
	min.s32 	%r56, %r54, %r55;
	add.s64 	%rd86, %rd2, %rd84;
	st.global.u32 	[%rd86+-4], %r56;
	atom.global.add.u32 	%r57, [%rd1], 1;
$L__BB0_62:
	ld.global.u8 	%rs17, [%rd21+-2];
	setp.ne.s16 	%p23, %rs17, 0;
	@%p23 bra 	$L__BB0_68;
	ld.global.u8 	%rs18, [%rd22+-2];
	setp.ne.s16 	%p24, %rs18, 0;
	@%p24 bra 	$L__BB0_68;
	ld.global.u32 	%r58, [%rd25+-8];
	setp.lt.s32 	%p25, %r58, 1;
	@%p25 bra 	$L__BB0_68;
	atom.relaxed.global.cas.b32 	%r59, [%rd23+-8], 0, 1;
	setp.eq.s32 	%p26, %r59, 1;
	@%p26 bra 	$L__BB0_68;
	ld.global.u8 	%rs19, [%rd21+-2];
	setp.ne.s16 	%p27, %rs19, 0;
	@%p27 bra 	$L__BB0_68;
	mov.b16 	%rs20, 1;
	st.global.u8 	[%rd21+-2], %rs20;
	mov.b32 	%r60, 0;
	st.global.u32 	[%rd23+-8], %r60;
	shl.b64 	%rd88, %rd20, 2;
	add.s64 	%rd89, %rd19, %rd88;
	st.global.u32 	[%rd89+-8], %r1;
	ld.global.u32 	%r61, [%rd7];
	ld.global.u32 	%r62, [%rd25+-8];
	min.s32 	%r63, %r61, %r62;
	add.s64 	%rd90, %rd2, %rd88;
	st.global.u32 	[%rd90+-8], %r63;
	atom.global.add.u32 	%r64, [%rd1], 1;
$L__BB0_68:
	ld.global.u8 	%rs21, [%rd21+-3];
	setp.ne.s16 	%p28, %rs21, 0;
	@%p28 bra 	$L__BB0_74;
	ld.global.u8 	%rs22, [%rd22+-3];
	setp.ne.s16 	%p29, %rs22, 0;
	@%p29 bra 	$L__BB0_74;
	ld.global.u32 	%r65, [%rd25+-12];
	setp.lt.s32 	%p30, %r65, 1;
	@%p30 bra 	$L__BB0_74;
	atom.relaxed.global.cas.b32 	%r66, [%rd23+-12], 0, 1;
	setp.eq.s32 	%p31, %r66, 1;
	@%p31 bra 	$L__BB0_74;
	ld.global.u8 	%rs23, [%rd21+-3];
	setp.ne.s16 	%p32, %rs23, 0;
	@%p32 bra 	$L__BB0_74;
	mov.b16 	%rs24, 1;
	st.global.u8 	[%rd21+-3], %rs24;
	mov.b32 	%r67, 0;
	st.global.u32 	[%rd23+-12], %r67;
	shl.b64 	%rd92, %rd20, 2;
	add.s64 	%rd93, %rd19, %rd92;
	st.global.u32 	[%rd93+-12], %r1;
	ld.global.u32 	%r68, [%rd7];
	ld.global.u32 	%r69, [%rd25+-12];
	min.s32 	%r70, %r68, %r69;
	add.s64 	%rd94, %rd2, %rd92;
	st.global.u32 	[%rd94+-12], %r70;
	atom.global.add.u32 	%r71, [%rd1], 1;
$L__BB0_74:
	cvt.u32.u64 	%r72, %rd20;
	add.s32 	%r117, %r72, -4;
	setp.gt.s32 	%p33, %r117, %r1;
	@%p33 bra 	$L__BB0_50;
	bra.uni 	$L__BB0_12;

}
	// .globl	_Z5bfsBUPiS_S_PbS0_iiS_S_
.visible .entry _Z5bfsBUPiS_S_PbS0_iiS_S_(
	.param .u64 .ptr .align 1 _Z5bfsBUPiS_S_PbS0_iiS_S__param_0,
	.param .u64 .ptr .align 1 _Z5bfsBUPiS_S_PbS0_iiS_S__param_1,
	.param .u64 .ptr .align 1 _Z5bfsBUPiS_S_PbS0_iiS_S__param_2,
	.param .u64 .ptr .align 1 _Z5bfsBUPiS_S_PbS0_iiS_S__param_3,
	.param .u64 .ptr .align 1 _Z5bfsBUPiS_S_PbS0_iiS_S__param_4,
	.param .u32 _Z5bfsBUPiS_S_PbS0_iiS_S__param_5,
	.param .u32 _Z5bfsBUPiS_S_PbS0_iiS_S__param_6,
	.param .u64 .ptr .align 1 _Z5bfsBUPiS_S_PbS0_iiS_S__param_7,
	.param .u64 .ptr .align 1 _Z5bfsBUPiS_S_PbS0_iiS_S__param_8
)
{
	.reg .pred 	%p<64>;
	.reg .b16 	%rs<45>;
	.reg .b32 	%r<141>;
	.reg .b64 	%rd<136>;

	ld.param.u64 	%rd59, [_Z5bfsBUPiS_S_PbS0_iiS_S__param_0];
	ld.param.u64 	%rd57, [_Z5bfsBUPiS_S_PbS0_iiS_S__param_2];
	ld.param.u64 	%rd60, [_Z5bfsBUPiS_S_PbS0_iiS_S__param_3];
	ld.param.u64 	%rd61, [_Z5bfsBUPiS_S_PbS0_iiS_S__param_4];
	ld.param.u32 	%r38, [_Z5bfsBUPiS_S_PbS0_iiS_S__param_5];
	ld.param.s32 	%rd62, [_Z5bfsBUPiS_S_PbS0_iiS_S__param_6];
	ld.param.u64 	%rd63, [_Z5bfsBUPiS_S_PbS0_iiS_S__param_8];
	cvta.to.global.u64 	%rd1, %rd63;
	cvta.to.global.u64 	%rd2, %rd57;
	cvta.to.global.u64 	%rd3, %rd59;
	cvta.to.global.u64 	%rd4, %rd61;
	cvta.to.global.u64 	%rd5, %rd60;
	mov.u32 	%r39, %ctaid.x;
	mov.u32 	%r40, %ntid.x;
	mul.lo.s32 	%r1, %r39, %r40;
	mov.u32 	%r2, %tid.x;
	add.s32 	%r3, %r1, %r2;
	add.s64 	%rd64, %rd5, %rd62;
	ld.global.u8 	%rs1, [%rd64];
	setp.ne.s16 	%p1, %rs1, 0;
	setp.ge.s32 	%p2, %r3, %r38;
	or.pred  	%p3, %p2, %p1;
	@%p3 bra 	$L__BB1_74;
	cvt.s64.s32 	%rd65, %r3;
	add.s64 	%rd6, %rd5, %rd65;
	ld.global.u8 	%rs2, [%rd6];
	setp.eq.s16 	%p4, %rs2, 0;
	@%p4 bra 	$L__BB1_74;
	mov.b16 	%rs3, 0;
	st.global.u8 	[%rd6], %rs3;
	add.s64 	%rd67, %rd4, %rd65;
	mov.b16 	%rs4, 1;
	st.global.u8 	[%rd67], %rs4;
	setp.lt.s32 	%p5, %r3, 1;
	mul.wide.s32 	%rd68, %r3, 4;
	add.s64 	%rd7, %rd2, %rd68;
	@%p5 bra 	$L__BB1_39;
	add.s32 	%r42, %r3, -1;
	setp.lt.u32 	%p6, %r42, 3;
	mov.b32 	%r128, 0;
	@%p6 bra 	$L__BB1_30;
	ld.param.u64 	%rd122, [_Z5bfsBUPiS_S_PbS0_iiS_S__param_7];
	ld.param.u64 	%rd119, [_Z5bfsBUPiS_S_PbS0_iiS_S__param_2];
	ld.param.u64 	%rd115, [_Z5bfsBUPiS_S_PbS0_iiS_S__param_1];
	and.b32  	%r128, %r3, 2147483644;
	neg.s32 	%r139, %r128;
	mad.lo.s32 	%r138, %r38, 3, %r3;
	shl.b32 	%r44, %r38, 1;
	add.s32 	%r137, %r3, %r44;
	add.s32 	%r45, %r2, %r38;
	add.s32 	%r136, %r45, %r1;
	add.s64 	%rd135, %rd5, 1;
	add.s64 	%rd134, %rd4, 3;
	cvta.to.global.u64 	%rd69, %rd122;
	add.s64 	%rd133, %rd69, 8;
	cvta.to.global.u64 	%rd70, %rd115;
	add.s64 	%rd132, %rd70, 8;
	cvta.to.global.u64 	%rd71, %rd119;
	add.s64 	%rd131, %rd71, 8;
	mov.u32 	%r135, %r3;
$L__BB1_5:
	ld.global.u8 	%rs5, [%rd135+-1];
	setp.ne.s16 	%p7, %rs5, 0;
	@%p7 bra 	$L__BB1_11;
	ld.global.u8 	%rs6, [%rd134+-3];
	setp.ne.s16 	%p8, %rs6, 0;
	@%p8 bra 	$L__BB1_11;
	mul.wide.s32 	%rd72, %r135, 4;
	add.s64 	%rd40, %rd3, %rd72;
	ld.global.u32 	%r46, [%rd40];
	setp.lt.s32 	%p9, %r46, 1;
	@%p9 bra 	$L__BB1_11;
	atom.relaxed.global.cas.b32 	%r47, [%rd133+-8], 0, 1;
	setp.eq.s32 	%p10, %r47, 1;
	@%p10 bra 	$L__BB1_11;
	ld.global.u8 	%rs7, [%rd135+-1];
	setp.ne.s16 	%p11, %rs7, 0;
	@%p11 bra 	$L__BB1_11;
	mov.b16 	%rs8, 1;
	st.global.u8 	[%rd135+-1], %rs8;
	mov.b32 	%r48, 0;
	st.global.u32 	[%rd133+-8], %r48;
	st.global.u32 	[%rd132+-8], %r3;
	ld.global.u32 	%r49, [%rd7];
	ld.global.u32 	%r50, [%rd40];
	min.s32 	%r51, %r49, %r50;
	st.global.u32 	[%rd131+-8], %r51;
	atom.global.add.u32 	%r52, [%rd1], 1;
$L__BB1_11:
	ld.global.u8 	%rs9, [%rd135];
	setp.ne.s16 	%p12, %rs9, 0;
	@%p12 bra 	$L__BB1_17;
	ld.global.u8 	%rs10, [%rd134+-2];
	setp.ne.s16 	%p13, %rs10, 0;
	@%p13 bra 	$L__BB1_17;
	mul.wide.s32 	%rd73, %r136, 4;
	add.s64 	%rd41, %rd3, %rd73;
	ld.global.u32 	%r53, [%rd41];
	setp.lt.s32 	%p14, %r53, 1;
	@%p14 bra 	$L__BB1_17;
	atom.relaxed.global.cas.b32 	%r54, [%rd133+-4], 0, 1;
	setp.eq.s32 	%p15, %r54, 1;
	@%p15 bra 	$L__BB1_17;
	ld.global.u8 	%rs11, [%rd135];
	setp.ne.s16 	%p16, %rs11, 0;
	@%p16 bra 	$L__BB1_17;
	mov.b16 	%rs12, 1;
	st.global.u8 	[%rd135], %rs12;
	mov.b32 	%r55, 0;
	st.global.u32 	[%rd133+-4], %r55;
	st.global.u32 	[%rd132+-4], %r3;
	ld.global.u32 	%r56, [%rd7];
	ld.global.u32 	%r57, [%rd41];
	min.s32 	%r58, %r56, %r57;
	st.global.u32 	[%rd131+-4], %r58;
	atom.global.add.u32 	%r59, [%rd1], 1;
$L__BB1_17:
	ld.global.u8 	%rs13, [%rd135+1];
	setp.ne.s16 	%p17, %rs13, 0;
	@%p17 bra 	$L__BB1_23;
	ld.global.u8 	%rs14, [%rd134+-1];
	setp.ne.s16 	%p18, %rs14, 0;
	@%p18 bra 	$L__BB1_23;
	mul.wide.s32 	%rd74, %r137, 4;
	add.s64 	%rd42, %rd3, %rd74;
	ld.global.u32 	%r60, [%rd42];
	setp.lt.s32 	%p19, %r60, 1;
	@%p19 bra 	$L__BB1_23;
	atom.relaxed.global.cas.b32 	%r61, [%rd133], 0, 1;
	setp.eq.s32 	%p20, %r61, 1;
	@%p20 bra 	$L__BB1_23;
	ld.global.u8 	%rs15, [%rd135+1];
	setp.ne.s16 	%p21, %rs15, 0;
	@%p21 bra 	$L__BB1_23;
	mov.b16 	%rs16, 1;
	st.global.u8 	[%rd135+1], %rs16;
	mov.b32 	%r62, 0;
	st.global.u32 	[%rd133], %r62;
	st.global.u32 	[%rd132], %r3;
	ld.global.u32 	%r63, [%rd7];
	ld.global.u32 	%r64, [%rd42];
	min.s32 	%r65, %r63, %r64;
	st.global.u32 	[%rd131], %r65;
	atom.global.add.u32 	%r66, [%rd1], 1;
$L__BB1_23:
	ld.global.u8 	%rs17, [%rd135+2];
	setp.ne.s16 	%p22, %rs17, 0;
	@%p22 bra 	$L__BB1_29;
	ld.global.u8 	%rs18, [%rd134];
	setp.ne.s16 	%p23, %rs18, 0;
	@%p23 bra 	$L__BB1_29;
	mul.wide.s32 	%rd75, %r138, 4;
	add.s64 	%rd43, %rd3, %rd75;
	ld.global.u32 	%r67, [%rd43];
	setp.lt.s32 	%p24, %r67, 1;
	@%p24 bra 	$L__BB1_29;
	atom.relaxed.global.cas.b32 	%r68, [%rd133+4], 0, 1;
	setp.eq.s32 	%p25, %r68, 1;
	@%p25 bra 	$L__BB1_29;
	ld.global.u8 	%rs19, [%rd135+2];
	setp.ne.s16 	%p26, %rs19, 0;
	@%p26 bra 	$L__BB1_29;
	mov.b16 	%rs20, 1;
	st.global.u8 	[%rd135+2], %rs20;
	mov.b32 	%r69, 0;
	st.global.u32 	[%rd133+4], %r69;
	st.global.u32 	[%rd132+4], %r3;
	ld.global.u32 	%r70, [%rd7];
	ld.global.u32 	%r71, [%rd43];
	min.s32 	%r72, %r70, %r71;
	st.global.u32 	[%rd131+4], %r72;
	atom.global.add.u32 	%r73, [%rd1], 1;
$L__BB1_29:
	add.s32 	%r139, %r139, 4;
	shl.b32 	%r74, %r38, 2;
	add.s32 	%r138, %r138, %r74;
	add.s32 	%r137, %r137, %r74;
	add.s32 	%r136, %r136, %r74;
	add.s32 	%r135, %r135, %r74;
	add.s64 	%rd135, %rd135, 4;
	add.s64 	%rd134, %rd134, 4;
	add.s64 	%rd133, %rd133, 16;
	add.s64 	%rd132, %rd132, 16;
	add.s64 	%rd131, %rd131, 16;
	setp.eq.s32 	%p27, %r139, 0;
	@%p27 bra 	$L__BB1_30;
	bra.uni 	$L__BB1_5;
$L__BB1_30:
	and.b32  	%r75, %r3, 3;
	setp.eq.s32 	%p28, %r75, 0;
	@%p28 bra 	$L__BB1_39;
	ld.param.u64 	%rd123, [_Z5bfsBUPiS_S_PbS0_iiS_S__param_7];
	ld.param.u64 	%rd120, [_Z5bfsBUPiS_S_PbS0_iiS_S__param_2];
	ld.param.u64 	%rd116, [_Z5bfsBUPiS_S_PbS0_iiS_S__param_1];
	mad.lo.s32 	%r130, %r128, %r38, %r3;
	cvt.u64.u32 	%rd76, %r128;
	mul.wide.u32 	%rd77, %r128, 4;
	cvta.to.global.u64 	%rd78, %rd123;
	add.s64 	%rd130, %rd78, %rd77;
	cvta.to.global.u64 	%rd79, %rd120;
	add.s64 	%rd129, %rd79, %rd77;
	cvta.to.global.u64 	%rd80, %rd116;
	add.s64 	%rd128, %rd80, %rd77;
	add.s64 	%rd127, %rd4, %rd76;
	add.s64 	%rd126, %rd5, %rd76;
	neg.s32 	%r129, %r75;
$L__BB1_32:
	.pragma "nounroll";
	ld.global.u8 	%rs21, [%rd126];
	setp.ne.s16 	%p29, %rs21, 0;
	@%p29 bra 	$L__BB1_38;
	ld.global.u8 	%rs22, [%rd127];
	setp.ne.s16 	%p30, %rs22, 0;
	@%p30 bra 	$L__BB1_38;
	mul.wide.s32 	%rd81, %r130, 4;
	add.s64 	%rd23, %rd3, %rd81;
	ld.global.u32 	%r77, [%rd23];
	setp.lt.s32 	%p31, %r77, 1;
	@%p31 bra 	$L__BB1_38;
	atom.relaxed.global.cas.b32 	%r78, [%rd130], 0, 1;
	setp.eq.s32 	%p32, %r78, 1;
	@%p32 bra 	$L__BB1_38;
	ld.global.u8 	%rs23, [%rd126];
	setp.ne.s16 	%p33, %rs23, 0;
	@%p33 bra 	$L__BB1_38;
	mov.b16 	%rs24, 1;
	st.global.u8 	[%rd126], %rs24;
	mov.b32 	%r79, 0;
	st.global.u32 	[%rd130], %r79;
	st.global.u32 	[%rd128], %r3;
	ld.global.u32 	%r80, [%rd7];
	ld.global.u32 	%r81, [%rd23];
	min.s32 	%r82, %r80, %r81;
	st.global.u32 	[%rd129], %r82;
	atom.global.add.u32 	%r83, [%rd1], 1;
$L__BB1_38:
	add.s32 	%r130, %r130, %r38;
	add.s64 	%rd130, %rd130, 4;
	add.s64 	%rd129, %rd129, 4;
	add.s64 	%rd128, %rd128, 4;
	add.s64 	%rd127, %rd127, 1;
	add.s64 	%rd126, %rd126, 1;
	add.s32 	%r129, %r129, 1;
	setp.ne.s32 	%p34, %r129, 0;
	@%p34 bra 	$L__BB1_32;
$L__BB1_39:
	ld.param.u64 	%rd121, [_Z5bfsBUPiS_S_PbS0_iiS_S__param_2];
	cvta.to.global.u64 	%rd29, %rd121;
	sub.s32 	%r84, %r38, %r3;
	and.b32  	%r15, %r84, 3;
	setp.eq.s32 	%p35, %r15, 0;
	mov.u32 	%r134, %r38;
	@%p35 bra 	$L__BB1_48;
	mad.lo.s32 	%r132, %r38, %r38, %r3;
	neg.s32 	%r131, %r15;
	mov.u32 	%r134, %r38;
$L__BB1_41:
	.pragma "nounroll";
	cvt.s64.s32 	%rd82, %r134;
	mul.wide.s32 	%rd30, %r134, 4;
	add.s64 	%rd31, %rd4, %rd82;
	add.s64 	%rd32, %rd5, %rd82;
	ld.global.u8 	%rs25, [%rd32];
	setp.ne.s16 	%p36, %rs25, 0;
	@%p36 bra 	$L__BB1_47;
	ld.global.u8 	%rs26, [%rd31];
	setp.ne.s16 	%p37, %rs26, 0;
	@%p37 bra 	$L__BB1_47;
	mul.wide.s32 	%rd83, %r132, 4;
	add.s64 	%rd33, %rd3, %rd83;
	ld.global.u32 	%r85, [%rd33];
	setp.lt.s32 	%p38, %r85, 1;
	@%p38 bra 	$L__BB1_47;
	ld.param.u64 	%rd124, [_Z5bfsBUPiS_S_PbS0_iiS_S__param_7];
	cvta.to.global.u64 	%rd84, %rd124;
	add.s64 	%rd34, %rd84, %rd30;
	atom.relaxed.global.cas.b32 	%r86, [%rd34], 0, 1;
	setp.eq.s32 	%p39, %r86, 1;
	@%p39 bra 	$L__BB1_47;
	ld.global.u8 	%rs27, [%rd32];
	setp.ne.s16 	%p40, %rs27, 0;
	@%p40 bra 	$L__BB1_47;
	ld.param.u64 	%rd117, [_Z5bfsBUPiS_S_PbS0_iiS_S__param_1];
	mov.b16 	%rs28, 1;
	st.global.u8 	[%rd32], %rs28;
	mov.b32 	%r87, 0;
	st.global.u32 	[%rd34], %r87;
	cvta.to.global.u64 	%rd85, %rd117;
	add.s64 	%rd86, %rd85, %rd30;
	st.global.u32 	[%rd86], %r3;
	ld.global.u32 	%r88, [%rd7];
	ld.global.u32 	%r89, [%rd33];
	min.s32 	%r90, %r88, %r89;
	add.s64 	%rd87, %rd29, %rd30;
	st.global.u32 	[%rd87], %r90;
	atom.global.add.u32 	%r91, [%rd1], 1;
$L__BB1_47:
	add.s32 	%r134, %r134, -1;
	sub.s32 	%r132, %r132, %r38;
	add.s32 	%r131, %r131, 1;
	setp.ne.s32 	%p41, %r131, 0;
	@%p41 bra 	$L__BB1_41;
$L__BB1_48:
	sub.s32 	%r92, %r3, %r38;
	setp.gt.u32 	%p42, %r92, -4;
	@%p42 bra 	$L__BB1_74;
$L__BB1_49:
	ld.param.u64 	%rd125, [_Z5bfsBUPiS_S_PbS0_iiS_S__param_7];
	ld.param.u64 	%rd118, [_Z5bfsBUPiS_S_PbS0_iiS_S__param_1];
	cvta.to.global.u64 	%rd49, %rd118;
	cvt.s64.s32 	%rd88, %r134;
	add.s64 	%rd50, %rd5, %rd88;
	ld.global.u8 	%rs29, [%rd50];
	setp.ne.s16 	%p43, %rs29, 0;
	cvta.to.global.u64 	%rd89, %rd125;
	mul.wide.s32 	%rd90, %r134, 4;
	add.s64 	%rd51, %rd89, %rd90;
	@%p43 bra 	$L__BB1_55;
	add.s64 	%rd92, %rd4, %rd88;
	ld.global.u8 	%rs30, [%rd92];
	setp.ne.s16 	%p44, %rs30, 0;
	@%p44 bra 	$L__BB1_55;
	mad.lo.s32 	%r93, %r134, %r38, %r3;
	mul.wide.s32 	%rd93, %r93, 4;
	add.s64 	%rd52, %rd3, %rd93;
	ld.global.u32 	%r94, [%rd52];
	setp.lt.s32 	%p45, %r94, 1;
	@%p45 bra 	$L__BB1_55;
	atom.relaxed.global.cas.b32 	%r95, [%rd51], 0, 1;
	setp.eq.s32 	%p46, %r95, 1;
	@%p46 bra 	$L__BB1_55;
	ld.global.u8 	%rs31, [%rd50];
	setp.ne.s16 	%p47, %rs31, 0;
	@%p47 bra 	$L__BB1_55;
	mov.b16 	%rs32, 1;
	st.global.u8 	[%rd50], %rs32;
	mov.b32 	%r96, 0;
	st.global.u32 	[%rd51], %r96;
	add.s64 	%rd95, %rd49, %rd90;
	st.global.u32 	[%rd95], %r3;
	ld.global.u32 	%r97, [%rd7];
	ld.global.u32 	%r98, [%rd52];
	min.s32 	%r99, %r97, %r98;
	add.s64 	%rd96, %rd29, %rd90;
	st.global.u32 	[%rd96], %r99;
	atom.global.add.u32 	%r100, [%rd1], 1;
$L__BB1_55:
	ld.global.u8 	%rs33, [%rd50+-1];
	setp.ne.s16 	%p48, %rs33, 0;
	@%p48 bra 	$L__BB1_61;
	add.s64 	%rd98, %rd4, %rd88;
	ld.global.u8 	%rs34, [%rd98+-1];
	setp.ne.s16 	%p49, %rs34, 0;
	@%p49 bra 	$L__BB1_61;
	add.s32 	%r101, %r134, -1;
	mad.lo.s32 	%r102, %r101, %r38, %r3;
	mul.wide.s32 	%rd99, %r102, 4;
	add.s64 	%rd53, %rd3, %rd99;
	ld.global.u32 	%r103, [%rd53];
	setp.lt.s32 	%p50, %r103, 1;
	@%p50 bra 	$L__BB1_61;
	atom.relaxed.global.cas.b32 	%r104, [%rd51+-4], 0, 1;
	setp.eq.s32 	%p51, %r104, 1;
	@%p51 bra 	$L__BB1_61;
	ld.global.u8 	%rs35, [%rd50+-1];
	setp.ne.s16 	%p52, %rs35, 0;
	@%p52 bra 	$L__BB1_61;
	mov.b16 	%rs36, 1;
	st.global.u8 	[%rd50+-1], %rs36;
	mov.b32 	%r105, 0;
	st.global.u32 	[%rd51+-4], %r105;
	add.s64 	%rd101, %rd49, %rd90;
	st.global.u32 	[%rd101+-4], %r3;
	ld.global.u32 	%r106, [%rd7];
	ld.global.u32 	%r107, [%rd53];
	min.s32 	%r108, %r106, %r107;
	add.s64 	%rd102, %rd29, %rd90;
	st.global.u32 	[%rd102+-4], %r108;
	atom.global.add.u32 	%r109, [%rd1], 1;
$L__BB1_61:
	ld.global.u8 	%rs37, [%rd50+-2];
	setp.ne.s16 	%p53, %rs37, 0;
	@%p53 bra 	$L__BB1_67;
	add.s64 	%rd104, %rd4, %rd88;
	ld.global.u8 	%rs38, [%rd104+-2];
	setp.ne.s16 	%p54, %rs38, 0;
	@%p54 bra 	$L__BB1_67;
	add.s32 	%r110, %r134, -2;
	mad.lo.s32 	%r111, %r110, %r38, %r3;
	mul.wide.s32 	%rd105, %r111, 4;
	add.s64 	%rd54, %rd3, %rd105;
	ld.global.u32 	%r112, [%rd54];
	setp.lt.s32 	%p55, %r112, 1;
	@%p55 bra 	$L__BB1_67;
	atom.relaxed.global.cas.b32 	%r113, [%rd51+-8], 0, 1;
	setp.eq.s32 	%p56, %r113, 1;
	@%p56 bra 	$L__BB1_67;
	ld.global.u8 	%rs39, [%rd50+-2];
	setp.ne.s16 	%p57, %rs39, 0;
	@%p57 bra 	$L__BB1_67;
	mov.b16 	%rs40, 1;
	st.global.u8 	[%rd50+-2], %rs40;
	mov.b32 	%r114, 0;
	st.global.u32 	[%rd51+-8], %r114;
	add.s64 	%rd107, %rd49, %rd90;
	st.global.u32 	[%rd107+-8], %r3;
	ld.global.u32 	%r115, [%rd7];
	ld.global.u32 	%r116, [%rd54];
	min.s32 	%r117, %r115, %r116;
	add.s64 	%rd108, %rd29, %rd90;
	st.global.u32 	[%rd108+-8], %r117;
	atom.global.add.u32 	%r118, [%rd1], 1;
$L__BB1_67:
	ld.global.u8 	%rs41, [%rd50+-3];
	setp.ne.s16 	%p58, %rs41, 0;
	@%p58 bra 	$L__BB1_73;
	add.s64 	%rd110, %rd4, %rd88;
	ld.global.u8 	%rs42, [%rd110+-3];
	setp.ne.s16 	%p59, %rs42, 0;
	@%p59 bra 	$L__BB1_73;
	add.s32 	%r119, %r134, -3;
	mad.lo.s32 	%r120, %r119, %r38, %r3;
	mul.wide.s32 	%rd111, %r120, 4;
	add.s64 	%rd55, %rd3, %rd111;
	ld.global.u32 	%r121, [%rd55];
	setp.lt.s32 	%p60, %r121, 1;
	@%p60 bra 	$L__BB1_73;
	atom.relaxed.global.cas.b32 	%r122, [%rd51+-12], 0, 1;
	setp.eq.s32 	%p61, %r122, 1;
	@%p61 bra 	$L__BB1_73;
	ld.global.u8 	%rs43, [%rd50+-3];
	setp.ne.s16 	%p62, %rs43, 0;
	@%p62 bra 	$L__BB1_73;
	mov.b16 	%rs44, 1;
	st.global.u8 	[%rd50+-3], %rs44;
	mov.b32 	%r123, 0;
	st.global.u32 	[%rd51+-12], %r123;
	add.s64 	%rd113, %rd49, %rd90;
	st.global.u32 	[%rd113+-12], %r3;
	ld.global.u32 	%r124, [%rd7];
	ld.global.u32 	%r125, [%rd55];
	min.s32 	%r126, %r124, %r125;
	add.s64 	%rd114, %rd29, %rd90;
	st.global.u32 	[%rd114+-12], %r126;
	atom.global.add.u32 	%r127, [%rd1], 1;
$L__BB1_73:
	add.s32 	%r134, %r134, -4;
	setp.gt.s32 	%p63, %r134, %r3;
	@%p63 bra 	$L__BB1_49;
$L__BB1_74:
	ret;

}
	// .globl	_Z16cudaAugment_pathPiPbiS_i
.visible .entry _Z16cudaAugment_pathPiPbiS_i(
	.param .u64 .ptr .align 1 _Z16cudaAugment_pathPiPbiS_i_param_0,
	.param .u64 .ptr .align 1 _Z16cudaAugment_pathPiPbiS_i_param_1,
	.param .u32 _Z16cudaAugment_pathPiPbiS_i_param_2,
	.param .u64 .ptr .align 1 _Z16cudaAugment_pathPiPbiS_i_param_3,
	.param .u32 _Z16cudaAugment_pathPiPbiS_i_param_4
)
{
	.reg .pred 	%p<3>;
	.reg .b16 	%rs<2>;
	.reg .b32 	%r<15>;
	.reg .b64 	%rd<15>;

	ld.param.u64 	%rd1, [_Z16cudaAugment_pathPiPbiS_i_param_0];
	ld.param.u64 	%rd2, [_Z16cudaAugment_pathPiPbiS_i_param_1];
	ld.param.u32 	%r2, [_Z16cudaAugment_pathPiPbiS_i_param_2];
	ld.param.u64 	%rd3, [_Z16cudaAugment_pathPiPbiS_i_param_3];
	ld.param.u32 	%r3, [_Z16cudaAugment_pathPiPbiS_i_param_4];
	mov.u32 	%r4, %ctaid.x;
	mov.u32 	%r5, %ntid.x;
	mov.u32 	%r6, %tid.x;
	mad.lo.s32 	%r1, %r4, %r5, %r6;
	setp.ge.s32 	%p1, %r1, %r2;
	@%p1 bra 	$L__BB2_3;
	cvta.to.global.u64 	%rd4, %rd2;
	cvt.s64.s32 	%rd5, %r1;
	add.s64 	%rd6, %rd4, %rd5;
	ld.global.u8 	%rs1, [%rd6];
	setp.eq.s16 	%p2, %rs1, 0;
	@%p2 bra 	$L__BB2_3;
	cvta.to.global.u64 	%rd7, %rd3;
	cvta.to.global.u64 	%rd8, %rd1;
	mul.wide.s32 	%rd9, %r1, 4;
	add.s64 	%rd10, %rd8, %rd9;
	ld.global.u32 	%r7, [%rd10];
	mad.lo.s32 	%r8, %r7, %r2, %r1;
	mul.wide.s32 	%rd11, %r8, 4;
	add.s64 	%rd12, %rd7, %rd11;
	ld.global.u32 	%r9, [%rd12];
	sub.s32 	%r10, %r9, %r3;
	st.global.u32 	[%rd12], %r10;
	ld.global.u32 	%r11, [%rd10];
	mad.lo.s32 	%r12, %r2, %r1, %r11;
	mul.wide.s32 	%rd13, %r12, 4;
	add.s64 	%rd14, %rd7, %rd13;
	ld.global.u32 	%r13, [%rd14];
	add.s32 	%r14, %r13, %r3;
	st.global.u32 	[%rd14], %r14;
$L__BB2_3:
	ret;

}


// ===== COMPILED SASS (sm_100) =====

	.target	sm_100

	.elftype	@"ET_EXEC"


//--------------------- .note.nv.tkinfo           --------------------------
	.section	.note.nv.tkinfo,"",@"SHT_NOTE"
	.sectionflags	@"SHF_NOTE_NV_TKINFO"
	.tkinfo
        /*0018*/ 	.word	0x00000002
        /*0030*/ 	.string	""
        /*0030*/ 	.string	"ptxas"
        /*0030*/ 	.string	"Cuda compilation tools, release 13.0, V13.0.88"
        /*0030*/ 	.string	"Build cuda_13.0.r13.0/compiler.36424714_0"
        /*0030*/ 	.string	"-arch sm_100 -m 64 "



//--------------------- .note.nv.cuinfo           --------------------------
	.section	.note.nv.cuinfo,"",@"SHT_NOTE"
	.sectionflags	@"SHF_NOTE_NV_CUINFO"
        /*0018*/ 	.short	0x0002
        /*001a*/ 	.short	0x0064
        /*001c*/ 	.short	0x0082
	.zero		2


//--------------------- .nv.info                  --------------------------
	.section	.nv.info,"",@"SHT_CUDA_INFO"
	.align	4


	//----- nvinfo : EIATTR_REGCOUNT
	.align		4
        /*0000*/ 	.byte	0x04, 0x2f
        /*0002*/ 	.short	(.L_1 - .L_0)
	.align		4
.L_0:
        /*0004*/ 	.word	index@(_Z5bfsTDPiS_S_PbS0_iiS_S_)
        /*0008*/ 	.word	0x00000020


	//----- nvinfo : EIATTR_FRAME_SIZE
	.align		4
.L_1:
        /*000c*/ 	.byte	0x04, 0x11
        /*000e*/ 	.short	(.L_3 - .L_2)
	.align		4
.L_2:
        /*0010*/ 	.word	index@(_Z5bfsTDPiS_S_PbS0_iiS_S_)
        /*0014*/ 	.word	0x00000000


	//----- nvinfo : EIATTR_REGCOUNT
	.align		4
.L_3:
        /*0018*/ 	.byte	0x04, 0x2f
        /*001a*/ 	.short	(.L_5 - .L_4)
	.align		4
.L_4:
        /*001c*/ 	.word	index@(_Z5bfsBUPiS_S_PbS0_iiS_S_)
        /*0020*/ 	.word	0x00000020


	//----- nvinfo : EIATTR_FRAME_SIZE
	.align		4
.L_5:
        /*0024*/ 	.byte	0x04, 0x11
        /*0026*/ 	.short	(.L_7 - .L_6)
	.align		4
.L_6:
        /*0028*/ 	.word	index@(_Z5bfsBUPiS_S_PbS0_iiS_S_)
        /*002c*/ 	.word	0x00000000


	//----- nvinfo : EIATTR_REGCOUNT
	.align		4
.L_7:
        /*0030*/ 	.byte	0x04, 0x2f
        /*0032*/ 	.short	(.L_9 - .L_8)
	.align		4
.L_8:
        /*0034*/ 	.word	index@(_Z16cudaAugment_pathPiPbiS_i)
        /*0038*/ 	.word	0x0000000e


	//----- nvinfo : EIATTR_FRAME_SIZE
	.align		4
.L_9:
        /*003c*/ 	.byte	0x04, 0x11
        /*003e*/ 	.short	(.L_11 - .L_10)
	.align		4
.L_10:
        /*0040*/ 	.word	index@(_Z16cudaAugment_pathPiPbiS_i)
        /*0044*/ 	.word	0x00000000


	//----- nvinfo : EIATTR_MIN_STACK_SIZE
	.align		4
.L_11:
        /*0048*/ 	.byte	0x04, 0x12
        /*004a*/ 	.short	(.L_13 - .L_12)
	.align		4
.L_12:
        /*004c*/ 	.word	index@(_Z16cudaAugment_pathPiPbiS_i)
        /*0050*/ 	.word	0x00000000


	//----- nvinfo : EIATTR_MIN_STACK_SIZE
	.align		4
.L_13:
        /*0054*/ 	.byte	0x04, 0x12
        /*0056*/ 	.short	(.L_15 - .L_14)
	.align		4
.L_14:
        /*0058*/ 	.word	index@(_Z5bfsBUPiS_S_PbS0_iiS_S_)
        /*005c*/ 	.word	0x00000000


	//----- nvinfo : EIATTR_MIN_STACK_SIZE
	.align		4
.L_15:
        /*0060*/ 	.byte	0x04, 0x12
        /*0062*/ 	.short	(.L_17 - .L_16)
	.align		4
.L_16:
        /*0064*/ 	.word	index@(_Z5bfsTDPiS_S_PbS0_iiS_S_)
        /*0068*/ 	.word	0x00000000
.L_17:


//--------------------- .nv.compat                --------------------------
	.section	.nv.compat,"",@"SHT_CUDA_COMPAT_INFO"
	.align	4
        /*0000*/ 	.byte	0x02, 0x09, 0x00, 0x00, 0x02, 0x02, 0x01, 0x00, 0x02, 0x05, 0x05, 0x00, 0x03, 0x07, 0x01, 0x01
        /*0010*/ 	.byte	0x02, 0x03, 0x00, 0x00, 0x02, 0x06, 0x01, 0x00, 0x04, 0x0b, 0x08, 0x00, 0x09, 0x00, 0x00, 0x00
        /*0020*/ 	.byte	0x00, 0x00, 0x00, 0x00


//--------------------- .nv.info._Z16cudaAugment_pathPiPbiS_i --------------------------
	.section	.nv.info._Z16cudaAugment_pathPiPbiS_i,"",@"SHT_CUDA_INFO"
	.sectionflags	@""
	.align	4


	//----- nvinfo : EIATTR_CUDA_API_VERSION
	.align		4
        /*0000*/ 	.byte	0x04, 0x37
        /*0002*/ 	.short	(.L_19 - .L_18)
.L_18:
        /*0004*/ 	.word	0x00000082


	//----- nvinfo : EIATTR_KPARAM_INFO
	.align		4
.L_19:
        /*0008*/ 	.byte	0x04, 0x17
        /*000a*/ 	.short	(.L_21 - .L_20)
.L_20:
        /*000c*/ 	.word	0x00000000
        /*0010*/ 	.short	0x0004
        /*0012*/ 	.short	0x0020
        /*0014*/ 	.byte	0x00, 0xf0, 0x11, 0x00


	//----- nvinfo : EIATTR_KPARAM_INFO
	.align		4
.L_21:
        /*0018*/ 	.byte	0x04, 0x17
        /*001a*/ 	.short	(.L_23 - .L_22)
.L_22:
        /*001c*/ 	.word	0x00000000
        /*0020*/ 	.short	0x0003
        /*0022*/ 	.short	0x0018
        /*0024*/ 	.byte	0x00, 0xf5, 0x21, 0x00


	//----- nvinfo : EIATTR_KPARAM_INFO
	.align		4
.L_23:
        /*0028*/ 	.byte	0x04, 0x17
        /*002a*/ 	.short	(.L_25 - .L_24)
.L_24:
        /*002c*/ 	.word	0x00000000
        /*0030*/ 	.short	0x0002
        /*0032*/ 	.short	0x0010
        /*0034*/ 	.byte	0x00, 0xf0, 0x11, 0x00


	//----- nvinfo : EIATTR_KPARAM_INFO
	.align		4
.L_25:
        /*0038*/ 	.byte	0x04, 0x17
        /*003a*/ 	.short	(.L_27 - .L_26)
.L_26:
        /*003c*/ 	.word	0x00000000
        /*0040*/ 	.short	0x0001
        /*0042*/ 	.short	0x0008
        /*0044*/ 	.byte	0x00, 0xf5, 0x21, 0x00


	//----- nvinfo : EIATTR_KPARAM_INFO
	.align		4
.L_27:
        /*0048*/ 	.byte	0x04, 0x17
        /*004a*/ 	.short	(.L_29 - .L_28)
.L_28:
        /*004c*/ 	.word	0x00000000
        /*0050*/ 	.short	0x0000
        /*0052*/ 	.short	0x0000
        /*0054*/ 	.byte	0x00, 0xf5, 0x21, 0x00


	//----- nvinfo : EIATTR_SPARSE_MMA_MASK
	.align		4
.L_29:
        /*0058*/ 	.byte	0x03, 0x50
        /*005a*/ 	.short	0x0000


	//----- nvinfo : EIATTR_MAXREG_COUNT
	.align		4
        /*005c*/ 	.byte	0x03, 0x1b
        /*005e*/ 	.short	0x00ff


	//----- nvinfo : EIATTR_MERCURY_ISA_VERSION
	.align		4
        /*0060*/ 	.byte	0x03, 0x5f
        /*0062*/ 	.short	0x0101


	//----- nvinfo : EIATTR_VRC_CTA_INIT_COUNT
	.align		4
        /*0064*/ 	.byte	0x02, 0x4a
	.zero		1
	.zero		1


	//----- nvinfo : EIATTR_EXIT_INSTR_OFFSETS
	.align		4
        /*0068*/ 	.byte	0x04, 0x1c
        /*006a*/ 	.short	(.L_31 - .L_30)


	//   ....[0]....
.L_30:
        /*006c*/ 	.word	0x00000070


	//   ....[1]....
        /*0070*/ 	.word	0x000000e0


	//   ....[2]....
        /*0074*/ 	.word	0x000001f0


	//----- nvinfo : EIATTR_CBANK_PARAM_SIZE
	.align		4
.L_31:
        /*0078*/ 	.byte	0x03, 0x19
        /*007a*/ 	.short	0x0024


	//----- nvinfo : EIATTR_PARAM_CBANK
	.align		4
        /*007c*/ 	.byte	0x04, 0x0a
        /*007e*/ 	.short	(.L_33 - .L_32)
	.align		4
.L_32:
        /*0080*/ 	.word	index@(.nv.constant0._Z16cudaAugment_pathPiPbiS_i)
        /*0084*/ 	.short	0x0380
        /*0086*/ 	.short	0x0024


	//----- nvinfo : EIATTR_SW_WAR
	.align		4
.L_33:
        /*0088*/ 	.byte	0x04, 0x36
        /*008a*/ 	.short	(.L_35 - .L_34)
.L_34:
        /*008c*/ 	.word	0x00000008
.L_35:


//--------------------- .nv.info._Z5bfsBUPiS_S_PbS0_iiS_S_ --------------------------
	.section	.nv.info._Z5bfsBUPiS_S_PbS0_iiS_S_,"",@"SHT_CUDA_INFO"
	.sectionflags	@""
	.align	4


	//----- nvinfo : EIATTR_CUDA_API_VERSION
	.align		4
        /*0000*/ 	.byte	0x04, 0x37
        /*0002*/ 	.short	(.L_37 - .L_36)
.L_36:
        /*0004*/ 	.word	0x00000082


	//----- nvinfo : EIATTR_KPARAM_INFO
	.align		4
.L_37:
        /*0008*/ 	.byte	0x04, 0x17
        /*000a*/ 	.short	(.L_39 - .L_38)
.L_38:
        /*000c*/ 	.word	0x00000000
        /*0010*/ 	.short	0x0008
        /*0012*/ 	.short	0x0038
        /*0014*/ 	.byte	0x00, 0xf5, 0x21, 0x00


	//----- nvinfo : EIATTR_KPARAM_INFO
	.align		4
.L_39:
        /*0018*/ 	.byte	0x04, 0x17
        /*001a*/ 	.short	(.L_41 - .L_40)
.L_40:
        /*001c*/ 	.word	0x00000000
        /*0020*/ 	.short	0x0007
        /*0022*/ 	.short	0x0030
        /*0024*/ 	.byte	0x00, 0xf5, 0x21, 0x00


	//----- nvinfo : EIATTR_KPARAM_INFO
	.align		4
.L_41:
        /*0028*/ 	.byte	0x04, 0x17
        /*002a*/ 	.short	(.L_43 - .L_42)
.L_42:
        /*002c*/ 	.word	0x00000000
        /*0030*/ 	.short	0x0006
        /*0032*/ 	.short	0x002c
        /*0034*/ 	.byte	0x00, 0xf0, 0x11, 0x00


	//----- nvinfo : EIATTR_KPARAM_INFO
	.align		4
.L_43:
        /*0038*/ 	.byte	0x04, 0x17
        /*003a*/ 	.short	(.L_45 - .L_44)
.L_44:
        /*003c*/ 	.word	0x00000000
        /*0040*/ 	.short	0x0005
        /*0042*/ 	.short	0x0028
        /*0044*/ 	.byte	0x00, 0xf0, 0x11, 0x00


	//----- nvinfo : EIATTR_KPARAM_INFO
	.align		4
.L_45:
        /*0048*/ 	.byte	0x04, 0x17
        /*004a*/ 	.short	(.L_47 - .L_46)
.L_46:
        /*004c*/ 	.word	0x00000000
        /*0050*/ 	.short	0x0004
        /*0052*/ 	.short	0x0020
        /*0054*/ 	.byte	0x00, 0xf5, 0x21, 0x00


	//----- nvinfo : EIATTR_KPARAM_INFO
	.align		4
.L_47:
        /*0058*/ 	.byte	0x04, 0x17
        /*005a*/ 	.short	(.L_49 - .L_48)
.L_48:
        /*005c*/ 	.word	0x00000000
        /*0060*/ 	.short	0x0003
        /*0062*/ 	.short	0x0018
        /*0064*/ 	.byte	0x00, 0xf5, 0x21, 0x00


	//----- nvinfo : EIATTR_KPARAM_INFO
	.align		4
.L_49:
        /*0068*/ 	.byte	0x04, 0x17
        /*006a*/ 	.short	(.L_51 - .L_50)
.L_50:
        /*006c*/ 	.word	0x00000000
        /*0070*/ 	.short	0x0002
        /*0072*/ 	.short	0x0010
        /*0074*/ 	.byte	0x00, 0xf5, 0x21, 0x00


	//----- nvinfo : EIATTR_KPARAM_INFO
	.align		4
.L_51:
        /*0078*/ 	.byte	0x04, 0x17
        /*007a*/ 	.short	(.L_53 - .L_52)
.L_52:
        /*007c*/ 	.word	0x00000000
        /*0080*/ 	.short	0x0001
        /*0082*/ 	.short	0x0008
        /*0084*/ 	.byte	0x00, 0xf5, 0x21, 0x00


	//----- nvinfo : EIATTR_KPARAM_INFO
	.align		4
.L_53:
        /*0088*/ 	.byte	0x04, 0x17
        /*008a*/ 	.short	(.L_55 - .L_54)
.L_54:
        /*008c*/ 	.word	0x00000000
        /*0090*/ 	.short	0x0000
        /*0092*/ 	.short	0x0000
        /*0094*/ 	.byte	0x00, 0xf5, 0x21, 0x00


	//----- nvinfo : EIATTR_SPARSE_MMA_MASK
	.align		4
.L_55:
        /*0098*/ 	.byte	0x03, 0x50
        /*009a*/ 	.short	0x0000


	//----- nvinfo : EIATTR_MAXREG_COUNT
	.align		4
        /*009c*/ 	.byte	0x03, 0x1b
        /*009e*/ 	.short	0x00ff


	//----- nvinfo : EIATTR_MERCURY_ISA_VERSION
	.align		4
        /*00a0*/ 	.byte	0x03, 0x5f
        /*00a2*/ 	.short	0x0101


	//----- nvinfo : EIATTR_INT_WARP_WIDE_INSTR_OFFSETS
	.align		4
        /*00a4*/ 	.byte	0x04, 0x31
        /*00a6*/ 	.short	(.L_57 - .L_56)


	//   ....[0]....
.L_56:
        /*00a8*/ 	.word	0x00000580


	//   ....[1]....
        /*00ac*/ 	.word	0x000007b0


	//   ....[2]....
        /*00b0*/ 	.word	0x000009e0


	//   ....[3]....
        /*00b4*/ 	.word	0x00000c10


	//   ....[4]....
        /*00b8*/ 	.word	0x00001030


	//   ....[5]....
        /*00bc*/ 	.word	0x00001260


	//   ....[6]....
        /*00c0*/ 	.word	0x00001490


	//   ....[7]....
        /*00c4*/ 	.word	0x000016c0


	//   ....[8]....
        /*00c8*/ 	.word	0x00001bb0


	//   ....[9]....
        /*00cc*/ 	.word	0x00002090


	//   ....[10]....
        /*00d0*/ 	.word	0x00002440


	//   ....[11]....
        /*00d4*/ 	.word	0x000026d0


	//   ....[12]....
        /*00d8*/ 	.word	0x00002960


	//   ....[13]....
        /*00dc*/ 	.word	0x00002bf0


	//----- nvinfo : EIATTR_VRC_CTA_INIT_COUNT
	.align		4
.L_57:
        /*00e0*/ 	.byte	0x02, 0x4a
	.zero		1
	.zero		1


	//----- nvinfo : EIATTR_EXIT_INSTR_OFFSETS
	.align		4
        /*00e4*/ 	.byte	0x04, 0x1c
        /*00e6*/ 	.short	(.L_59 - .L_58)


	//   ....[0]....
.L_58:
        /*00e8*/ 	.word	0x00000110


	//   ....[1]....
        /*00ec*/ 	.word	0x00000170


	//   ....[2]....
        /*00f0*/ 	.word	0x00002210


	//   ....[3]....
        /*00f4*/ 	.word	0x00002cc0


	//----- nvinfo : EIATTR_CRS_STACK_SIZE
	.align		4
.L_59:
        /*00f8*/ 	.byte	0x04, 0x1e
        /*00fa*/ 	.short	(.L_61 - .L_60)
.L_60:
        /*00fc*/ 	.word	0x00000000


	//----- nvinfo : EIATTR_CBANK_PARAM_SIZE
	.align		4
.L_61:
        /*0100*/ 	.byte	0x03, 0x19
        /*0102*/ 	.short	0x0040


	//----- nvinfo : EIATTR_PARAM_CBANK
	.align		4
        /*0104*/ 	.byte	0x04, 0x0a
        /*0106*/ 	.short	(.L_63 - .L_62)
	.align		4
.L_62:
        /*0108*/ 	.word	index@(.nv.constant0._Z5bfsBUPiS_S_PbS0_iiS_S_)
        /*010c*/ 	.short	0x0380
        /*010e*/ 	.short	0x0040


	//----- nvinfo : EIATTR_SW_WAR
	.align		4
.L_63:
        /*0110*/ 	.byte	0x04, 0x36
        /*0112*/ 	.short	(.L_65 - .L_64)
.L_64:
        /*0114*/ 	.word	0x00000008
.L_65:


//--------------------- .nv.info._Z5bfsTDPiS_S_PbS0_iiS_S_ --------------------------
	.section	.nv.info._Z5bfsTDPiS_S_PbS0_iiS_S_,"",@"SHT_CUDA_INFO"
	.sectionflags	@""
	.align	4


	//----- nvinfo : EIATTR_CUDA_API_VERSION
	.align		4
        /*0000*/ 	.byte	0x04, 0x37
        /*0002*/ 	.short	(.L_67 - .L_66)
.L_66:
        /*0004*/ 	.word	0x00000082


	//----- nvinfo : EIATTR_KPARAM_INFO
	.align		4
.L_67:
        /*0008*/ 	.byte	0x04, 0x17
        /*000a*/ 	.short	(.L_69 - .L_68)
.L_68:
        /*000c*/ 	.word	0x00000000
        /*0010*/ 	.short	0x0008
        /*0012*/ 	.short	0x0038
        /*0014*/ 	.byte	0x00, 0xf5, 0x21, 0x00


	//----- nvinfo : EIATTR_KPARAM_INFO
	.align		4
.L_69:
        /*0018*/ 	.byte	0x04, 0x17
        /*001a*/ 	.short	(.L_71 - .L_70)
.L_70:
        /*001c*/ 	.word	0x00000000
        /*0020*/ 	.short	0x0007
        /*0022*/ 	.short	0x0030
        /*0024*/ 	.byte	0x00, 0xf5, 0x21, 0x00


	//----- nvinfo : EIATTR_KPARAM_INFO
	.align		4
.L_71:
        /*0028*/ 	.byte	0x04, 0x17
        /*002a*/ 	.short	(.L_73 - .L_72)
.L_72:
        /*002c*/ 	.word	0x00000000
        /*0030*/ 	.short	0x0006
        /*0032*/ 	.short	0x002c
        /*0034*/ 	.byte	0x00, 0xf0, 0x11, 0x00


	//----- nvinfo : EIATTR_KPARAM_INFO
	.align		4
.L_73:
        /*0038*/ 	.byte	0x04, 0x17
        /*003a*/ 	.short	(.L_75 - .L_74)
.L_74:
        /*003c*/ 	.word	0x00000000
        /*0040*/ 	.short	0x0005
        /*0042*/ 	.short	0x0028
        /*0044*/ 	.byte	0x00, 0xf0, 0x11, 0x00


	//----- nvinfo : EIATTR_KPARAM_INFO
	.align		4
.L_75:
        /*0048*/ 	.byte	0x04, 0x17
        /*004a*/ 	.short	(.L_77 - .L_76)
.L_76:
        /*004c*/ 	.word	0x00000000
        /*0050*/ 	.short	0x0004
        /*0052*/ 	.short	0x0020
        /*0054*/ 	.byte	0x00, 0xf5, 0x21, 0x00


	//----- nvinfo : EIATTR_KPARAM_INFO
	.align		4
.L_77:
        /*0058*/ 	.byte	0x04, 0x17
        /*005a*/ 	.short	(.L_79 - .L_78)
.L_78:
        /*005c*/ 	.word	0x00000000
        /*0060*/ 	.short	0x0003
        /*0062*/ 	.short	0x0018
        /*0064*/ 	.byte	0x00, 0xf5, 0x21, 0x00


	//----- nvinfo : EIATTR_KPARAM_INFO
	.align		4
.L_79:
        /*0068*/ 	.byte	0x04, 0x17
        /*006a*/ 	.short	(.L_81 - .L_80)
.L_80:
        /*006c*/ 	.word	0x00000000
        /*0070*/ 	.short	0x0002
        /*0072*/ 	.short	0x0010
        /*0074*/ 	.byte	0x00, 0xf5, 0x21, 0x00


	//----- nvinfo : EIATTR_KPARAM_INFO
	.align		4
.L_81:
        /*0078*/ 	.byte	0x04, 0x17
        /*007a*/ 	.short	(.L_83 - .L_82)
.L_82:
        /*007c*/ 	.word	0x00000000
        /*0080*/ 	.short	0x0001
        /*0082*/ 	.short	0x0008
        /*0084*/ 	.byte	0x00, 0xf5, 0x21, 0x00


	//----- nvinfo : EIATTR_KPARAM_INFO
	.align		4
.L_83:
        /*0088*/ 	.byte	0x04, 0x17
        /*008a*/ 	.short	(.L_85 - .L_84)
.L_84:
        /*008c*/ 	.word	0x00000000
        /*0090*/ 	.short	0x0000
        /*0092*/ 	.short	0x0000
        /*0094*/ 	.byte	0x00, 0xf5, 0x21, 0x00


	//----- nvinfo : EIATTR_SPARSE_MMA_MASK
	.align		4
.L_85:
        /*0098*/ 	.byte	0x03, 0x50
        /*009a*/ 	.short	0x0000


	//----- nvinfo : EIATTR_MAXREG_COUNT
	.align		4
        /*009c*/ 	.byte	0x03, 0x1b
        /*009e*/ 	.short	0x00ff


	//----- nvinfo : EIATTR_MERCURY_ISA_VERSION
	.align		4
        /*00a0*/ 	.byte	0x03, 0x5f
        /*00a2*/ 	.short	0x0101


	//----- nvinfo : EIATTR_INT_WARP_WIDE_INSTR_OFFSETS
	.align		4
        /*00a4*/ 	.byte	0x04, 0x31
        /*00a6*/ 	.short	(.L_87 - .L_86)


	//   ....[0]....
.L_86:
        /*00a8*/ 	.word	0x00000560


	//   ....[1]....
        /*00ac*/ 	.word	0x00000980


	//   ....[2]....
        /*00b0*/ 	.word	0x00000c40


	//   ....[3]....
        /*00b4*/ 	.word	0x00000ec0


	//   ....[4]....
        /*00b8*/ 	.word	0x00001150


	//   ....[5]....
        /*00bc*/ 	.word	0x00001620


	//   ....[6]....
        /*00c0*/ 	.word	0x00001840


	//   ....[7]....
        /*00c4*/ 	.word	0x00001a60


	//   ....[8]....
        /*00c8*/ 	.word	0x00001c80


	//   ....[9]....
        /*00cc*/ 	.word	0x00002150


	//----- nvinfo : EIATTR_VRC_CTA_INIT_COUNT
	.align		4
.L_87:
        /*00d0*/ 	.byte	0x02, 0x4a
	.zero		1
	.zero		1


	//----- nvinfo : EIATTR_EXIT_INSTR_OFFSETS
	.align		4
        /*00d4*/ 	.byte	0x04, 0x1c
        /*00d6*/ 	.short	(.L_89 - .L_88)


	//   ....[0]....
.L_88:
        /*00d8*/ 	.word	0x000000f0


	//   ....[1]....
        /*00dc*/ 	.word	0x00000150


	//   ....[2]....
        /*00e0*/ 	.word	0x00001250


	//   ....[3]....
        /*00e4*/ 	.word	0x00001e30


	//   ....[4]....
        /*00e8*/ 	.word	0x000022e0


	//----- nvinfo : EIATTR_CRS_STACK_SIZE
	.align		4
.L_89:
        /*00ec*/ 	.byte	0x04, 0x1e
        /*00ee*/ 	.short	(.L_91 - .L_90)
.L_90:
        /*00f0*/ 	.word	0x00000000


	//----- nvinfo : EIATTR_CBANK_PARAM_SIZE
	.align		4
.L_91:
        /*00f4*/ 	.byte	0x03, 0x19
        /*00f6*/ 	.short	0x0040


	//----- nvinfo : EIATTR_PARAM_CBANK
	.align		4
        /*00f8*/ 	.byte	0x04, 0x0a
        /*00fa*/ 	.short	(.L_93 - .L_92)
	.align		4
.L_92:
        /*00fc*/ 	.word	index@(.nv.constant0._Z5bfsTDPiS_S_PbS0_iiS_S_)
        /*0100*/ 	.short	0x0380
        /*0102*/ 	.short	0x0040


	//----- nvinfo : EIATTR_SW_WAR
	.align		4
.L_93:
        /*0104*/ 	.byte	0x04, 0x36
        /*0106*/ 	.short	(.L_95 - .L_94)
.L_94:
        /*0108*/ 	.word	0x00000008
.L_95:


//--------------------- .nv.callgraph             --------------------------
	.section	.nv.callgraph,"",@"SHT_CUDA_CALLGRAPH"
	.align	4
	.sectionentsize	8
	.align		4
        /*0000*/ 	.word	0x00000000
	.align		4
        /*0004*/ 	.word	0xffffffff
	.align		4
        /*0008*/ 	.word	0x00000000
	.align		4
        /*000c*/ 	.word	0xfffffffe
	.align		4
        /*0010*/ 	.word	0x00000000
	.align		4
        /*0014*/ 	.word	0xfffffffd
	.align		4
        /*0018*/ 	.word	0x00000000
	.align		4
        /*001c*/ 	.word	0xfffffffc


//--------------------- .text._Z16cudaAugment_pathPiPbiS_i --------------------------
	.section	.text._Z16cudaAugment_pathPiPbiS_i,"ax",@progbits
	.align	128
        .global         _Z16cudaAugment_pathPiPbiS_i
        .type           _Z16cudaAugment_pathPiPbiS_i,@function
        .size           _Z16cudaAugment_pathPiPbiS_i,(.L_x_71 - _Z16cudaAugment_pathPiPbiS_i)
        .other          _Z16cudaAugment_pathPiPbiS_i,@"STO_CUDA_ENTRY STV_DEFAULT"
_Z16cudaAugment_pathPiPbiS_i:
.text._Z16cudaAugment_pathPiPbiS_i:
[----:B------:R-:W-:Y:S01]  /*0000*/  LDC R1, c[0x0][0x37c] ;  /* 0x0000df00ff017b82 */ /* 0x000fe20000000800 */
[----:B------:R-:W0:Y:S07]  /*0010*/  S2R R0, SR_TID.X ;  /* 0x0000000000007919 */ /* 0x000e2e0000002100 */
[----:B------:R-:W0:Y:S01]  /*0020*/  S2UR UR4, SR_CTAID.X ;  /* 0x00000000000479c3 */ /* 0x000e220000002500 */
[----:B------:R-:W1:Y:S07]  /*0030*/  LDCU UR6, c[0x0][0x390] ;  /* 0x00007200ff0677ac */ /* 0x000e6e0008000800 */
[----:B------:R-:W0:Y:S02]  /*0040*/  LDC R9, c[0x0][0x360] ;  /* 0x0000d800ff097b82 */ /* 0x000e240000000800 */
[----:B0-----:R-:W-:-:S05]  /*0050*/  IMAD R9, R9, UR4, R0 ;  /* 0x0000000409097c24 */ /* 0x001fca000f8e0200 */
[----:B-1----:R-:W-:-:S13]  /*0060*/  ISETP.GE.AND P0, PT, R9, UR6, PT ;  /* 0x0000000609007c0c */ /* 0x002fda000bf06270 */
[----:B------:R-:W-:Y:S05]  /*0070*/  @P0 EXIT ;  /* 0x000000000000094d */ /* 0x000fea0003800000 */
[----:B------:R-:W0:Y:S01]  /*0080*/  LDCU.64 UR8, c[0x0][0x388] ;  /* 0x00007100ff0877ac */ /* 0x000e220008000a00 */
[----:B------:R-:W1:Y:S01]  /*0090*/  LDCU.64 UR4, c[0x0][0x358] ;  /* 0x00006b00ff0477ac */ /* 0x000e620008000a00 */
[----:B0-----:R-:W-:-:S04]  /*00a0*/  IADD3 R2, P0, PT, R9, UR8, RZ ;  /* 0x0000000809027c10 */ /* 0x001fc8000ff1e0ff */
[----:B------:R-:W-:-:S05]  /*00b0*/  LEA.HI.X.SX32 R3, R9, UR9, 0x1, P0 ;  /* 0x0000000909037c11 */ /* 0x000fca00080f0eff */
[----:B-1----:R-:W2:Y:S02]  /*00c0*/  LDG.E.U8 R2, desc[UR4][R2.64] ;  /* 0x0000000402027981 */ /* 0x002ea4000c1e1100 */
[----:B--2---:R-:W-:-:S13]  /*00d0*/  ISETP.NE.AND P0, PT, R2, RZ, PT ;  /* 0x000000ff0200720c */ /* 0x004fda0003f05270 */
[----:B------:R-:W-:Y:S05]  /*00e0*/  @!P0 EXIT ;  /* 0x000000000000894d */ /* 0x000fea0003800000 */
[----:B------:R-:W0:Y:S01]  /*00f0*/  LDC.64 R2, c[0x0][0x380] ;  /* 0x0000e000ff027b82 */ /* 0x000e220000000a00 */
[----:B------:R-:W1:Y:S07]  /*0100*/  LDCU UR7, c[0x0][0x3a0] ;  /* 0x00007400ff0777ac */ /* 0x000e6e0008000800 */
[----:B------:R-:W2:Y:S01]  /*0110*/  LDC.64 R6, c[0x0][0x398] ;  /* 0x0000e600ff067b82 */ /* 0x000ea20000000a00 */
[----:B0-----:R-:W-:-:S05]  /*0120*/  IMAD.WIDE R2, R9, 0x4, R2 ;  /* 0x0000000409027825 */ /* 0x001fca00078e0202 */
[----:B------:R-:W3:Y:S02]  /*0130*/  LDG.E R0, desc[UR4][R2.64] ;  /* 0x0000000402007981 */ /* 0x000ee4000c1e1900 */
[----:B---3--:R-:W-:-:S04]  /*0140*/  IMAD R5, R0, UR6, R9 ;  /* 0x0000000600057c24 */ /* 0x008fc8000f8e0209 */
[----:B--2---:R-:W-:-:S05]  /*0150*/  IMAD.WIDE R4, R5, 0x4, R6 ;  /* 0x0000000405047825 */ /* 0x004fca00078e0206 */
[----:B------:R-:W1:Y:S02]  /*0160*/  LDG.E R0, desc[UR4][R4.64] ;  /* 0x0000000404007981 */ /* 0x000e64000c1e1900 */
[----:B-1----:R-:W-:-:S05]  /*0170*/  IADD3 R11, PT, PT, R0, -UR7, RZ ;  /* 0x80000007000b7c10 */ /* 0x002fca000fffe0ff */
[----:B------:R-:W-:Y:S04]  /*0180*/  STG.E desc[UR4][R4.64], R11 ;  /* 0x0000000b04007986 */ /* 0x000fe8000c101904 */
[----:B------:R-:W2:Y:S02]  /*0190*/  LDG.E R0, desc[UR4][R2.64] ;  /* 0x0000000402007981 */ /* 0x000ea4000c1e1900 */
[----:B--2---:R-:W-:-:S04]  /*01a0*/  IMAD R9, R9, UR6, R0 ;  /* 0x0000000609097c24 */ /* 0x004fc8000f8e0200 */
[----:B------:R-:W-:-:S05]  /*01b0*/  IMAD.WIDE R6, R9, 0x4, R6 ;  /* 0x0000000409067825 */ /* 0x000fca00078e0206 */
[----:B------:R-:W2:Y:S02]  /*01c0*/  LDG.E R0, desc[UR4][R6.64] ;  /* 0x0000000406007981 */ /* 0x000ea4000c1e1900 */
[----:B--2---:R-:W-:-:S05]  /*01d0*/  IADD3 R9, PT, PT, R0, UR7, RZ ;  /* 0x0000000700097c10 */ /* 0x004fca000fffe0ff */
[----:B------:R-:W-:Y:S01]  /*01e0*/  STG.E desc[UR4][R6.64], R9 ;  /* 0x0000000906007986 */ /* 0x000fe2000c101904 */
[----:B------:R-:W-:Y:S05]  /*01f0*/  EXIT ;  /* 0x000000000000794d */ /* 0x000fea0003800000 */
.L_x_0:
[----:B------:R-:W-:-:S00]  /*0200*/  BRA `(.L_x_0) ;  /* 0xfffffffc00fc7947 */ /* 0x000fc0000383ffff */
[----:B------:R-:W-:-:S00]  /*0210*/  NOP ;  /* 0x0000000000007918 */ /* 0x000fc00000000000 */
        /* <DEDUP_REMOVED lines=14> */
.L_x_71:


//--------------------- .text._Z5bfsBUPiS_S_PbS0_iiS_S_ --------------------------
	.section	.text._Z5bfsBUPiS_S_PbS0_iiS_S_,"ax",@progbits
	.align	128
        .global         _Z5bfsBUPiS_S_PbS0_iiS_S_
        .type           _Z5bfsBUPiS_S_PbS0_iiS_S_,@function
        .size           _Z5bfsBUPiS_S_PbS0_iiS_S_,(.L_x_72 - _Z5bfsBUPiS_S_PbS0_iiS_S_)
        .other          _Z5bfsBUPiS_S_PbS0_iiS_S_,@"STO_CUDA_ENTRY STV_DEFAULT"
_Z5bfsBUPiS_S_PbS0_iiS_S_:
.text._Z5bfsBUPiS_S_PbS0_iiS_S_:
[----:B------:R-:W-:Y:S01]  /*0000*/  LDC R1, c[0x0][0x37c] ;  /* 0x0000df00ff017b82 */ /* 0x000fe20000000800 */
[----:B------:R-:W0:Y:S01]  /*0010*/  LDCU.64 UR8, c[0x0][0x3a8] ;  /* 0x00007500ff0877ac */ /* 0x000e220008000a00 */
[----:B------:R-:W0:Y:S01]  /*0020*/  LDCU.64 UR10, c[0x0][0x398] ;  /* 0x00007300ff0a77ac */ /* 0x000e220008000a00 */
[----:B------:R-:W1:Y:S01]  /*0030*/  LDCU.64 UR6, c[0x0][0x358] ;  /* 0x00006b00ff0677ac */ /* 0x000e620008000a00 */
[----:B0-----:R-:W-:-:S04]  /*0040*/  UIADD3 UR5, UP0, UPT, UR9, UR10, URZ ;  /* 0x0000000a09057290 */ /* 0x001fc8000ff1e0ff */
[----:B------:R-:W-:Y:S02]  /*0050*/  ULEA.HI.X.SX32 UR4, UR9, UR11, 0x1, UP0 ;  /* 0x0000000b09047291 */ /* 0x000fe400080f0eff */
[----:B------:R-:W-:-:S04]  /*0060*/  IMAD.U32 R2, RZ, RZ, UR5 ;  /* 0x00000005ff027e24 */ /* 0x000fc8000f8e00ff */
[----:B------:R-:W-:-:S05]  /*0070*/  IMAD.U32 R3, RZ, RZ, UR4 ;  /* 0x00000004ff037e24 */ /* 0x000fca000f8e00ff */
[----:B-1----:R-:W2:Y:S01]  /*0080*/  LDG.E.U8 R2, desc[UR6][R2.64] ;  /* 0x0000000602027981 */ /* 0x002ea2000c1e1100 */
[----:B------:R-:W0:Y:S01]  /*0090*/  S2UR UR4, SR_CTAID.X ;  /* 0x00000000000479c3 */ /* 0x000e220000002500 */
[----:B------:R-:W0:Y:S01]  /*00a0*/  LDCU UR5, c[0x0][0x360] ;  /* 0x00006c00ff0577ac */ /* 0x000e220008000800 */
[----:B------:R-:W-:Y:S01]  /*00b0*/  IMAD.U32 R22, RZ, RZ, UR8 ;  /* 0x00000008ff167e24 */ /* 0x000fe2000f8e00ff */
[----:B------:R-:W1:Y:S01]  /*00c0*/  S2R R13, SR_TID.X ;  /* 0x00000000000d7919 */ /* 0x000e620000002100 */
[----:B0-----:R-:W-:-:S06]  /*00d0*/  UIMAD UR4, UR4, UR5, URZ ;  /* 0x00000005040472a4 */ /* 0x001fcc000f8e02ff */
[----:B-1----:R-:W-:Y:S01]  /*00e0*/  VIADD R7, R13, UR4 ;  /* 0x000000040d077c36 */ /* 0x002fe20008000000 */
[----:B--2---:R-:W-:-:S04]  /*00f0*/  ISETP.NE.AND P0, PT, R2, RZ, PT ;  /* 0x000000ff0200720c */ /* 0x004fc80003f05270 */
[----:B------:R-:W-:-:S13]  /*0100*/  ISETP.GE.OR P0, PT, R7, R22, P0 ;  /* 0x000000160700720c */ /* 0x000fda0000706670 */
[----:B------:R-:W-:Y:S05]  /*0110*/  @P0 EXIT ;  /* 0x000000000000094d */ /* 0x000fea0003800000 */
[----:B------:R-:W-:Y:S02]  /*0120*/  SHF.R.S32.HI R0, RZ, 0x1f, R7 ;  /* 0x0000001fff007819 */ /* 0x000fe40000011407 */
[----:B------:R-:W-:-:S04]  /*0130*/  IADD3 R2, P0, PT, R7, UR10, RZ ;  /* 0x0000000a07027c10 */ /* 0x000fc8000ff1e0ff */
[----:B------:R-:W-:-:S05]  /*0140*/  IADD3.X R3, PT, PT, R0, UR11, RZ, P0, !PT ;  /* 0x0000000b00037c10 */ /* 0x000fca00087fe4ff */
[----:B------:R-:W2:Y:S02]  /*0150*/  LDG.E.U8 R4, desc[UR6][R2.64] ;  /* 0x0000000602047981 */ /* 0x000ea4000c1e1100 */
[----:B--2---:R-:W-:-:S13]  /*0160*/  ISETP.NE.AND P0, PT, R4, RZ, PT ;  /* 0x000000ff0400720c */ /* 0x004fda0003f05270 */
[----:B------:R-:W-:Y:S05]  /*0170*/  @!P0 EXIT ;  /* 0x000000000000894d */ /* 0x000fea0003800000 */
[----:B------:R-:W0:Y:S01]  /*0180*/  LDC.64 R14, c[0x0][0x3a0] ;  /* 0x0000e800ff0e7b82 */ /* 0x000e220000000a00 */
[----:B------:R-:W-:Y:S01]  /*0190*/  IMAD.MOV.U32 R6, RZ, RZ, 0x1 ;  /* 0x00000001ff067424 */ /* 0x000fe200078e00ff */
[----:B------:R1:W-:Y:S01]  /*01a0*/  STG.E.U8 desc[UR6][R2.64], RZ ;  /* 0x000000ff02007986 */ /* 0x0003e2000c101106 */
[----:B------:R-:W2:Y:S01]  /*01b0*/  LDCU UR14, c[0x0][0x3a8] ;  /* 0x00007500ff0e77ac */ /* 0x000ea20008000800 */
[----:B------:R-:W-:Y:S04]  /*01c0*/  BSSY.RECONVERGENT B1, `(.L_x_1) ;  /* 0x00001b9000017945 */ /* 0x000fe80003800200 */
[----:B------:R-:W3:Y:S01]  /*01d0*/  LDC.64 R8, c[0x0][0x390] ;  /* 0x0000e400ff087b82 */ /* 0x000ee20000000a00 */
[----:B0-----:R-:W-:-:S05]  /*01e0*/  IADD3 R4, P0, PT, R7, R14, RZ ;  /* 0x0000000e07047210 */ /* 0x001fca0007f1e0ff */
[----:B------:R-:W-:Y:S01]  /*01f0*/  IMAD.X R5, R0, 0x1, R15, P0 ;  /* 0x0000000100057824 */ /* 0x000fe200000e060f */
[----:B------:R-:W-:Y:S02]  /*0200*/  PRMT R0, R6, 0x7610, R0 ;  /* 0x0000761006007816 */ /* 0x000fe40000000000 */
[C---:B------:R-:W-:Y:S01]  /*0210*/  ISETP.GE.AND P0, PT, R7.reuse, 0x1, PT ;  /* 0x000000010700780c */ /* 0x040fe20003f06270 */
[----:B---3--:R-:W-:Y:S02]  /*0220*/  IMAD.WIDE R8, R7, 0x4, R8 ;  /* 0x0000000407087825 */ /* 0x008fe400078e0208 */
[----:B------:R1:W-:Y:S10]  /*0230*/  STG.E.U8 desc[UR6][R4.64], R0 ;  /* 0x0000000004007986 */ /* 0x0003f4000c101106 */
[----:B--2---:R-:W-:Y:S05]  /*0240*/  @!P0 BRA `(.L_x_2) ;  /* 0x0000001800c08947 */ /* 0x004fea0003800000 */
[----:B-1----:R-:W-:Y:S01]  /*0250*/  VIADD R2, R7, 0xffffffff ;  /* 0xffffffff07027836 */ /* 0x002fe20000000000 */
[----:B------:R-:W-:Y:S01]  /*0260*/  BSSY.RECONVERGENT B0, `(.L_x_3) ;  /* 0x0000162000007945 */ /* 0x000fe20003800200 */
[----:B------:R-:W-:-:S03]  /*0270*/  IMAD.MOV.U32 R6, RZ, RZ, RZ ;  /* 0x000000ffff067224 */ /* 0x000fc600078e00ff */
[----:B------:R-:W-:-:S13]  /*0280*/  ISETP.GE.U32.AND P0, PT, R2, 0x3, PT ;  /* 0x000000030200780c */ /* 0x000fda0003f06070 */
[----:B------:R-:W-:Y:S05]  /*0290*/  @!P0 BRA `(.L_x_4) ;  /* 0x0000001400788947 */ /* 0x000fea0003800000 */
[----:B------:R-:W0:Y:S08]  /*02a0*/  LDC.64 R16, c[0x0][0x398] ;  /* 0x0000e600ff107b82 */ /* 0x000e300000000a00 */
[----:B------:R-:W1:Y:S08]  /*02b0*/  LDC.64 R10, c[0x0][0x3b0] ;  /* 0x0000ec00ff0a7b82 */ /* 0x000e700000000a00 */
[----:B------:R-:W2:Y:S01]  /*02c0*/  LDC.64 R4, c[0x0][0x388] ;  /* 0x0000e200ff047b82 */ /* 0x000ea20000000a00 */
[----:B0-----:R0:W3:Y:S07]  /*02d0*/  LDG.E.U8 R16, desc[UR6][R16.64] ;  /* 0x0000000610107981 */ /* 0x0010ee000c1e1100 */
[----:B------:R-:W4:Y:S01]  /*02e0*/  LDC.64 R2, c[0x0][0x390] ;  /* 0x0000e400ff027b82 */ /* 0x000f220000000a00 */
[----:B------:R-:W-:Y:S01]  /*02f0*/  UIADD3 UR5, UP0, UPT, UR10, 0x1, URZ ;  /* 0x000000010a057890 */ /* 0x000fe2000ff1e0ff */
[----:B------:R-:W-:Y:S01]  /*0300*/  IADD3 R14, P1, PT, R14, 0x3, RZ ;  /* 0x000000030e0e7810 */ /* 0x000fe20007f3e0ff */
[C---:B------:R-:W-:Y:S01]  /*0310*/  IMAD R23, R22.reuse, 0x2, R7 ;  /* 0x0000000216177824 */ /* 0x040fe200078e0207 */
[----:B------:R-:W-:Y:S01]  /*0320*/  IADD3 R13, PT, PT, R22, UR4, R13 ;  /* 0x00000004160d7c10 */ /* 0x000fe2000fffe00d */
[----:B------:R-:W-:Y:S01]  /*0330*/  UIADD3.X UR8, UPT, UPT, URZ, UR11, URZ, UP0, !UPT ;  /* 0x0000000bff087290 */ /* 0x000fe200087fe4ff */
[----:B------:R-:W-:Y:S01]  /*0340*/  LOP3.LUT R6, R7, 0x7ffffffc, RZ, 0xc0, !PT ;  /* 0x7ffffffc07067812 */ /* 0x000fe200078ec0ff */
[----:B------:R-:W-:Y:S01]  /*0350*/  IMAD.X R15, RZ, RZ, R15, P1 ;  /* 0x000000ffff0f7224 */ /* 0x000fe200008e060f */
[----:B-1----:R-:W-:Y:S01]  /*0360*/  IADD3 R10, P1, PT, R10, 0x8, RZ ;  /* 0x000000080a0a7810 */ /* 0x002fe20007f3e0ff */
[----:B------:R-:W-:-:S02]  /*0370*/  IMAD.U32 R18, RZ, RZ, UR5 ;  /* 0x00000005ff127e24 */ /* 0x000fc4000f8e00ff */
[----:B------:R-:W-:Y:S02]  /*0380*/  IMAD.U32 R19, RZ, RZ, UR8 ;  /* 0x00000008ff137e24 */ /* 0x000fe4000f8e00ff */
[----:B------:R-:W-:Y:S01]  /*0390*/  IMAD.X R11, RZ, RZ, R11, P1 ;  /* 0x000000ffff0b7224 */ /* 0x000fe200008e060b */
[----:B--2---:R-:W-:Y:S01]  /*03a0*/  IADD3 R4, P2, PT, R4, 0x8, RZ ;  /* 0x0000000804047810 */ /* 0x004fe20007f5e0ff */
[----:B0-----:R-:W-:-:S04]  /*03b0*/  IMAD R17, R22, 0x3, R7 ;  /* 0x0000000316117824 */ /* 0x001fc800078e0207 */
[----:B------:R-:W-:Y:S01]  /*03c0*/  IMAD.X R5, RZ, RZ, R5, P2 ;  /* 0x000000ffff057224 */ /* 0x000fe200010e0605 */
[----:B----4-:R-:W-:-:S05]  /*03d0*/  IADD3 R2, P3, PT, R2, 0x8, RZ ;  /* 0x0000000802027810 */ /* 0x010fca0007f7e0ff */
[----:B------:R-:W-:Y:S01]  /*03e0*/  IMAD.X R3, RZ, RZ, R3, P3 ;  /* 0x000000ffff037224 */ /* 0x000fe200018e0603 */
[----:B---3--:R-:W-:-:S13]  /*03f0*/  ISETP.NE.AND P0, PT, R16, RZ, PT ;  /* 0x000000ff1000720c */ /* 0x008fda0003f05270 */
[----:B------:R-:W-:Y:S05]  /*0400*/  @P0 BRA `(.L_x_5) ;  /* 0x0000000000800947 */ /* 0x000fea0003800000 */
[----:B------:R-:W2:Y:S01]  /*0410*/  LDG.E.U8 R12, desc[UR6][R14.64+-0x3] ;  /* 0xfffffd060e0c7981 */ /* 0x000ea2000c1e1100 */
[----:B------:R-:W-:Y:S01]  /*0420*/  BSSY.RECONVERGENT B2, `(.L_x_5) ;  /* 0x000001e000027945 */ /* 0x000fe20003800200 */
[----:B--2---:R-:W-:-:S13]  /*0430*/  ISETP.NE.AND P0, PT, R12, RZ, PT ;  /* 0x000000ff0c00720c */ /* 0x004fda0003f05270 */
[----:B------:R-:W-:Y:S05]  /*0440*/  @P0 BRA `(.L_x_6) ;  /* 0x00000000006c0947 */ /* 0x000fea0003800000 */
[----:B------:R-:W0:Y:S02]  /*0450*/  LDC.64 R24, c[0x0][0x380] ;  /* 0x0000e000ff187b82 */ /* 0x000e240000000a00 */
[----:B0-----:R-:W-:-:S05]  /*0460*/  IMAD.WIDE R24, R7, 0x4, R24 ;  /* 0x0000000407187825 */ /* 0x001fca00078e0218 */
[----:B------:R-:W2:Y:S02]  /*0470*/  LDG.E R12, desc[UR6][R24.64] ;  /* 0x00000006180c7981 */ /* 0x000ea4000c1e1900 */
[----:B--2---:R-:W-:-:S13]  /*0480*/  ISETP.GE.AND P0, PT, R12, 0x1, PT ;  /* 0x000000010c00780c */ /* 0x004fda0003f06270 */
[----:B------:R-:W-:Y:S05]  /*0490*/  @!P0 BRA `(.L_x_6) ;  /* 0x0000000000588947 */ /* 0x000fea0003800000 */
[----:B------:R-:W-:Y:S02]  /*04a0*/  IMAD.MOV.U32 R20, RZ, RZ, RZ ;  /* 0x000000ffff147224 */ /* 0x000fe400078e00ff */
[----:B------:R-:W-:-:S05]  /*04b0*/  IMAD.MOV.U32 R21, RZ, RZ, 0x1 ;  /* 0x00000001ff157424 */ /* 0x000fca00078e00ff */
[----:B------:R-:W2:Y:S02]  /*04c0*/  ATOMG.E.CAS.STRONG.GPU PT, R20, [R10+-0x8], R20, R21 ;  /* 0xfffff8140a1473a9 */ /* 0x000ea400001ee115 */
[----:B--2---:R-:W-:-:S13]  /*04d0*/  ISETP.NE.AND P0, PT, R20, 0x1, PT ;  /* 0x000000011400780c */ /* 0x004fda0003f05270 */
[----:B------:R-:W-:Y:S05]  /*04e0*/  @!P0 BRA `(.L_x_6) ;  /* 0x0000000000448947 */ /* 0x000fea0003800000 */
[----:B------:R-:W2:Y:S02]  /*04f0*/  LDG.E.U8 R12, desc[UR6][R18.64+-0x1] ;  /* 0xffffff06120c7981 */ /* 0x000ea4000c1e1100 */
[----:B--2---:R-:W-:-:S13]  /*0500*/  ISETP.NE.AND P0, PT, R12, RZ, PT ;  /* 0x000000ff0c00720c */ /* 0x004fda0003f05270 */
[----:B------:R-:W-:Y:S05]  /*0510*/  @P0 BRA `(.L_x_6) ;  /* 0x0000000000380947 */ /* 0x000fea0003800000 */
[----:B------:R0:W-:Y:S04]  /*0520*/  STG.E.U8 desc[UR6][R18.64+-0x1], R0 ;  /* 0xffffff0012007986 */ /* 0x0001e8000c101106 */
[----:B------:R0:W-:Y:S04]  /*0530*/  STG.E desc[UR6][R10.64+-0x8], RZ ;  /* 0xfffff8ff0a007986 */ /* 0x0001e8000c101906 */
[----:B------:R0:W-:Y:S04]  /*0540*/  STG.E desc[UR6][R4.64+-0x8], R7 ;  /* 0xfffff80704007986 */ /* 0x0001e8000c101906 */
[----:B------:R-:W2:Y:S04]  /*0550*/  LDG.E R25, desc[UR6][R24.64] ;  /* 0x0000000618197981 */ /* 0x000ea8000c1e1900 */
[----:B------:R-:W2:Y:S01]  /*0560*/  LDG.E R12, desc[UR6][R8.64] ;  /* 0x00000006080c7981 */ /* 0x000ea2000c1e1900 */
[----:B------:R-:W1:Y:S01]  /*0570*/  LDC.64 R20, c[0x0][0x3b8] ;  /* 0x0000ee00ff147b82 */ /* 0x000e620000000a00 */
[----:B------:R-:W-:-:S02]  /*0580*/  VOTEU.ANY UR5, UPT, PT ;  /* 0x0000000000057886 */ /* 0x000fc400038e0100 */
[----:B------:R-:W-:Y:S02]  /*0590*/  UFLO.U32 UR8, UR5 ;  /* 0x00000005000872bd */ /* 0x000fe400080e0000 */
[----:B------:R-:W1:Y:S01]  /*05a0*/  POPC R29, UR5 ;  /* 0x00000005001d7d09 */ /* 0x000e620008000000 */
[----:B--2---:R-:W-:Y:S02]  /*05b0*/  VIMNMX R27, PT, PT, R12, R25, PT ;  /* 0x000000190c1b7248 */ /* 0x004fe40003fe0100 */
[----:B------:R-:W2:Y:S03]  /*05c0*/  S2R R12, SR_LANEID ;  /* 0x00000000000c7919 */ /* 0x000ea60000000000 */
[----:B------:R0:W-:Y:S01]  /*05d0*/  STG.E desc[UR6][R2.64+-0x8], R27 ;  /* 0xfffff81b02007986 */ /* 0x0001e2000c101906 */
[----:B--2---:R-:W-:-:S13]  /*05e0*/  ISETP.EQ.U32.AND P0, PT, R12, UR8, PT ;  /* 0x000000080c007c0c */ /* 0x004fda000bf02070 */
[----:B-1----:R0:W-:Y:S02]  /*05f0*/  @P0 REDG.E.ADD.STRONG.GPU desc[UR6][R20.64], R29 ;  /* 0x0000001d1400098e */ /* 0x0021e4000c12e106 */
.L_x_6:
[----:B------:R-:W-:Y:S05]  /*0600*/  BSYNC.RECONVERGENT B2 ;  /* 0x0000000000027941 */ /* 0x000fea0003800200 */
.L_x_5:
[----:B------:R-:W2:Y:S02]  /*0610*/  LDG.E.U8 R12, desc[UR6][R18.64] ;  /* 0x00000006120c7981 */ /* 0x000ea4000c1e1100 */
[----:B--2---:R-:W-:-:S13]  /*0620*/  ISETP.NE.AND P0, PT, R12, RZ, PT ;  /* 0x000000ff0c00720c */ /* 0x004fda0003f05270 */
[----:B------:R-:W-:Y:S05]  /*0630*/  @P0 BRA `(.L_x_7) ;  /* 0x0000000000800947 */ /* 0x000fea0003800000 */
[----:B------:R-:W2:Y:S01]  /*0640*/  LDG.E.U8 R12, desc[UR6][R14.64+-0x2] ;  /* 0xfffffe060e0c7981 */ /* 0x000ea2000c1e1100 */
[----:B------:R-:W-:Y:S01]  /*0650*/  BSSY.RECONVERGENT B2, `(.L_x_7) ;  /* 0x000001e000027945 */ /* 0x000fe20003800200 */
[----:B--2---:R-:W-:-:S13]  /*0660*/  ISETP.NE.AND P0, PT, R12, RZ, PT ;  /* 0x000000ff0c00720c */ /* 0x004fda0003f05270 */
[----:B------:R-:W-:Y:S05]  /*0670*/  @P0 BRA `(.L_x_8) ;  /* 0x00000000006c0947 */ /* 0x000fea0003800000 */
[----:B------:R-:W1:Y:S02]  /*0680*/  LDC.64 R24, c[0x0][0x380] ;  /* 0x0000e000ff187b82 */ /* 0x000e640000000a00 */
[----:B-1----:R-:W-:-:S05]  /*0690*/  IMAD.WIDE R24, R13, 0x4, R24 ;  /* 0x000000040d187825 */ /* 0x002fca00078e0218 */
[----:B------:R-:W2:Y:S02]  /*06a0*/  LDG.E R12, desc[UR6][R24.64] ;  /* 0x00000006180c7981 */ /* 0x000ea4000c1e1900 */
[----:B--2---:R-:W-:-:S13]  /*06b0*/  ISETP.GE.AND P0, PT, R12, 0x1, PT ;  /* 0x000000010c00780c */ /* 0x004fda0003f06270 */
[----:B------:R-:W-:Y:S05]  /*06c0*/  @!P0 BRA `(.L_x_8) ;  /* 0x0000000000588947 */ /* 0x000fea0003800000 */
[----:B0-----:R-:W-:Y:S02]  /*06d0*/  IMAD.MOV.U32 R20, RZ, RZ, RZ ;  /* 0x000000ffff147224 */ /* 0x001fe400078e00ff */
        /* <DEDUP_REMOVED lines=12> */
[----:B------:R-:W0:Y:S01]  /*07a0*/  LDC.64 R20, c[0x0][0x3b8] ;  /* 0x0000ee00ff147b82 */ /* 0x000e220000000a00 */
[----:B------:R-:W-:-:S02]  /*07b0*/  VOTEU.ANY UR5, UPT, PT ;  /* 0x0000000000057886 */ /* 0x000fc400038e0100 */
[----:B------:R-:W-:Y:S02]  /*07c0*/  UFLO.U32 UR8, UR5 ;  /* 0x00000005000872bd */ /* 0x000fe400080e0000 */
[----:B------:R-:W0:Y:S01]  /*07d0*/  POPC R29, UR5 ;  /* 0x00000005001d7d09 */ /* 0x000e220008000000 */
[----:B--2---:R-:W-:Y:S02]  /*07e0*/  VIMNMX R27, PT, PT, R12, R25, PT ;  /* 0x000000190c1b7248 */ /* 0x004fe40003fe0100 */
[----:B------:R-:W2:Y:S03]  /*07f0*/  S2R R12, SR_LANEID ;  /* 0x00000000000c7919 */ /* 0x000ea60000000000 */
[----:B------:R1:W-:Y:S01]  /*0800*/  STG.E desc[UR6][R2.64+-0x4], R27 ;  /* 0xfffffc1b02007986 */ /* 0x0003e2000c101906 */
[----:B--2---:R-:W-:-:S13]  /*0810*/  ISETP.EQ.U32.AND P0, PT, R12, UR8, PT ;  /* 0x000000080c007c0c */ /* 0x004fda000bf02070 */
[----:B0-----:R1:W-:Y:S02]  /*0820*/  @P0 REDG.E.ADD.STRONG.GPU desc[UR6][R20.64], R29 ;  /* 0x0000001d1400098e */ /* 0x0013e4000c12e106 */
.L_x_8:
[----:B------:R-:W-:Y:S05]  /*0830*/  BSYNC.RECONVERGENT B2 ;  /* 0x0000000000027941 */ /* 0x000fea0003800200 */
.L_x_7:
[----:B------:R-:W2:Y:S02]  /*0840*/  LDG.E.U8 R12, desc[UR6][R18.64+0x1] ;  /* 0x00000106120c7981 */ /* 0x000ea4000c1e1100 */
[----:B--2---:R-:W-:-:S13]  /*0850*/  ISETP.NE.AND P0, PT, R12, RZ, PT ;  /* 0x000000ff0c00720c */ /* 0x004fda0003f05270 */
[----:B------:R-:W-:Y:S05]  /*0860*/  @P0 BRA `(.L_x_9) ;  /* 0x0000000000800947 */ /* 0x000fea0003800000 */
[----:B------:R-:W2:Y:S01]  /*0870*/  LDG.E.U8 R12, desc[UR6][R14.64+-0x1] ;  /* 0xffffff060e0c7981 */ /* 0x000ea2000c1e1100 */
[----:B------:R-:W-:Y:S01]  /*0880*/  BSSY.RECONVERGENT B2, `(.L_x_9) ;  /* 0x000001e000027945 */ /* 0x000fe20003800200 */
[----:B--2---:R-:W-:-:S13]  /*0890*/  ISETP.NE.AND P0, PT, R12, RZ, PT ;  /* 0x000000ff0c00720c */ /* 0x004fda0003f05270 */
[----:B------:R-:W-:Y:S05]  /*08a0*/  @P0 BRA `(.L_x_10) ;  /* 0x00000000006c0947 */ /* 0x000fea0003800000 */
[----:B------:R-:W2:Y:S02]  /*08b0*/  LDC.64 R24, c[0x0][0x380] ;  /* 0x0000e000ff187b82 */ /* 0x000ea40000000a00 */
[----:B--2---:R-:W-:-:S05]  /*08c0*/  IMAD.WIDE R24, R23, 0x4, R24 ;  /* 0x0000000417187825 */ /* 0x004fca00078e0218 */
[----:B------:R-:W2:Y:S02]  /*08d0*/  LDG.E R12, desc[UR6][R24.64] ;  /* 0x00000006180c7981 */ /* 0x000ea4000c1e1900 */
[----:B--2---:R-:W-:-:S13]  /*08e0*/  ISETP.GE.AND P0, PT, R12, 0x1, PT ;  /* 0x000000010c00780c */ /* 0x004fda0003f06270 */
[----:B------:R-:W-:Y:S05]  /*08f0*/  @!P0 BRA `(.L_x_10) ;  /* 0x0000000000588947 */ /* 0x000fea0003800000 */
[----:B01----:R-:W-:Y:S02]  /*0900*/  IMAD.MOV.U32 R20, RZ, RZ, RZ ;  /* 0x000000ffff147224 */ /* 0x003fe400078e00ff */
[----:B------:R-:W-:-:S05]  /*0910*/  IMAD.MOV.U32 R21, RZ, RZ, 0x1 ;  /* 0x00000001ff157424 */ /* 0x000fca00078e00ff */
[----:B------:R-:W2:Y:S02]  /*0920*/  ATOMG.E.CAS.STRONG.GPU PT, R20, [R10], R20, R21 ;  /* 0x000000140a1473a9 */ /* 0x000ea400001ee115 */
        /* <DEDUP_REMOVED lines=8> */
[----:B------:R-:W3:Y:S04]  /*09b0*/  LDG.E R25, desc[UR6][R24.64] ;  /* 0x0000000618197981 */ /* 0x000ee8000c1e1900 */
[----:B------:R-:W3:Y:S01]  /*09c0*/  LDG.E R12, desc[UR6][R8.64] ;  /* 0x00000006080c7981 */ /* 0x000ee2000c1e1900 */
[----:B------:R-:W0:Y:S01]  /*09d0*/  LDC.64 R20, c[0x0][0x3b8] ;  /* 0x0000ee00ff147b82 */ /* 0x000e220000000a00 */
[----:B------:R-:W-:-:S02]  /*09e0*/  VOTEU.ANY UR5, UPT, PT ;  /* 0x0000000000057886 */ /* 0x000fc400038e0100 */
[----:B------:R-:W-:Y:S02]  /*09f0*/  UFLO.U32 UR8, UR5 ;  /* 0x00000005000872bd */ /* 0x000fe400080e0000 */
[----:B------:R-:W0:Y:S01]  /*0a00*/  POPC R29, UR5 ;  /* 0x00000005001d7d09 */ /* 0x000e220008000000 */
[----:B---3--:R-:W-:Y:S02]  /*0a10*/  VIMNMX R27, PT, PT, R12, R25, PT ;  /* 0x000000190c1b7248 */ /* 0x008fe40003fe0100 */
[----:B------:R-:W1:Y:S03]  /*0a20*/  S2R R12, SR_LANEID ;  /* 0x00000000000c7919 */ /* 0x000e660000000000 */
[----:B------:R2:W-:Y:S01]  /*0a30*/  STG.E desc[UR6][R2.64], R27 ;  /* 0x0000001b02007986 */ /* 0x0005e2000c101906 */
[----:B-1----:R-:W-:-:S13]  /*0a40*/  ISETP.EQ.U32.AND P0, PT, R12, UR8, PT ;  /* 0x000000080c007c0c */ /* 0x002fda000bf02070 */
[----:B0-----:R2:W-:Y:S02]  /*0a50*/  @P0 REDG.E.ADD.STRONG.GPU desc[UR6][R20.64], R29 ;  /* 0x0000001d1400098e */ /* 0x0015e4000c12e106 */
.L_x_10:
[----:B------:R-:W-:Y:S05]  /*0a60*/  BSYNC.RECONVERGENT B2 ;  /* 0x0000000000027941 */ /* 0x000fea0003800200 */
.L_x_9:
[----:B------:R-:W3:Y:S02]  /*0a70*/  LDG.E.U8 R12, desc[UR6][R18.64+0x2] ;  /* 0x00000206120c7981 */ /* 0x000ee4000c1e1100 */
[----:B---3--:R-:W-:-:S13]  /*0a80*/  ISETP.NE.AND P0, PT, R12, RZ, PT ;  /* 0x000000ff0c00720c */ /* 0x008fda0003f05270 */
[----:B------:R-:W-:Y:S05]  /*0a90*/  @P0 BRA `(.L_x_11) ;  /* 0x0000000000800947 */ /* 0x000fea0003800000 */
[----:B------:R-:W3:Y:S01]  /*0aa0*/  LDG.E.U8 R12, desc[UR6][R14.64] ;  /* 0x000000060e0c7981 */ /* 0x000ee2000c1e1100 */
[----:B------:R-:W-:Y:S01]  /*0ab0*/  BSSY.RECONVERGENT B2, `(.L_x_11) ;  /* 0x000001e000027945 */ /* 0x000fe20003800200 */
[----:B---3--:R-:W-:-:S13]  /*0ac0*/  ISETP.NE.AND P0, PT, R12, RZ, PT ;  /* 0x000000ff0c00720c */ /* 0x008fda0003f05270 */
[----:B------:R-:W-:Y:S05]  /*0ad0*/  @P0 BRA `(.L_x_12) ;  /* 0x00000000006c0947 */ /* 0x000fea0003800000 */
[----:B012---:R-:W0:Y:S02]  /*0ae0*/  LDC.64 R20, c[0x0][0x380] ;  /* 0x0000e000ff147b82 */ /* 0x007e240000000a00 */
[----:B0-----:R-:W-:-:S05]  /*0af0*/  IMAD.WIDE R20, R17, 0x4, R20 ;  /* 0x0000000411147825 */ /* 0x001fca00078e0214 */
[----:B------:R-:W2:Y:S02]  /*0b00*/  LDG.E R12, desc[UR6][R20.64] ;  /* 0x00000006140c7981 */ /* 0x000ea4000c1e1900 */
[----:B--2---:R-:W-:-:S13]  /*0b10*/  ISETP.GE.AND P0, PT, R12, 0x1, PT ;  /* 0x000000010c00780c */ /* 0x004fda0003f06270 */
[----:B------:R-:W-:Y:S05]  /*0b20*/  @!P0 BRA `(.L_x_12) ;  /* 0x0000000000588947 */ /* 0x000fea0003800000 */
[----:B------:R-:W-:Y:S02]  /*0b30*/  IMAD.MOV.U32 R24, RZ, RZ, RZ ;  /* 0x000000ffff187224 */ /* 0x000fe400078e00ff */
[----:B------:R-:W-:-:S05]  /*0b40*/  IMAD.MOV.U32 R25, RZ, RZ, 0x1 ;  /* 0x00000001ff197424 */ /* 0x000fca00078e00ff */
[----:B------:R-:W2:Y:S02]  /*0b50*/  ATOMG.E.CAS.STRONG.GPU PT, R24, [R10+0x4], R24, R25 ;  /* 0x000004180a1873a9 */ /* 0x000ea400001ee119 */
        /* <DEDUP_REMOVED lines=8> */
[----:B------:R-:W0:Y:S04]  /*0be0*/  LDG.E R21, desc[UR6][R20.64] ;  /* 0x0000000614157981 */ /* 0x000e28000c1e1900 */
[----:B------:R-:W0:Y:S01]  /*0bf0*/  LDG.E R12, desc[UR6][R8.64] ;  /* 0x00000006080c7981 */ /* 0x000e22000c1e1900 */
[----:B------:R-:W1:Y:S01]  /*0c00*/  LDC.64 R24, c[0x0][0x3b8] ;  /* 0x0000ee00ff187b82 */ /* 0x000e620000000a00 */
[----:B------:R-:W-:Y:S01]  /*0c10*/  VOTEU.ANY UR5, UPT, PT ;  /* 0x0000000000057886 */ /* 0x000fe200038e0100 */
[----:B------:R-:W2:Y:S01]  /*0c20*/  S2R R16, SR_LANEID ;  /* 0x0000000000107919 */ /* 0x000ea20000000000 */
[----:B------:R-:W-:-:S02]  /*0c30*/  UFLO.U32 UR8, UR5 ;  /* 0x00000005000872bd */ /* 0x000fc400080e0000 */
[----:B------:R-:W1:Y:S04]  /*0c40*/  POPC R27, UR5 ;  /* 0x00000005001b7d09 */ /* 0x000e680008000000 */
[----:B--2---:R-:W-:Y:S02]  /*0c50*/  ISETP.EQ.U32.AND P0, PT, R16, UR8, PT ;  /* 0x0000000810007c0c */ /* 0x004fe4000bf02070 */
[----:B0-----:R-:W-:-:S05]  /*0c60*/  VIMNMX R19, PT, PT, R12, R21, PT ;  /* 0x000000150c137248 */ /* 0x001fca0003fe0100 */
[----:B------:R3:W-:Y:S06]  /*0c70*/  STG.E desc[UR6][R2.64+0x4], R19 ;  /* 0x0000041302007986 */ /* 0x0007ec000c101906 */
[----:B-1----:R3:W-:Y:S02]  /*0c80*/  @P0 REDG.E.ADD.STRONG.GPU desc[UR6][R24.64], R27 ;  /* 0x0000001b1800098e */ /* 0x0027e4000c12e106 */
.L_x_12:
[----:B------:R-:W-:Y:S05]  /*0c90*/  BSYNC.RECONVERGENT B2 ;  /* 0x0000000000027941 */ /* 0x000fea0003800200 */
.L_x_11:
[----:B0123--:R-:W0:Y:S01]  /*0ca0*/  LDC.64 R18, c[0x0][0x398] ;  /* 0x0000e600ff127b82 */ /* 0x00fe220000000a00 */
[----:B------:R-:W-:Y:S01]  /*0cb0*/  IADD3 R24, PT, PT, -R6, 0x4, RZ ;  /* 0x0000000406187810 */ /* 0x000fe20007ffe1ff */
[C---:B------:R-:W-:Y:S02]  /*0cc0*/  IMAD R2, R22.reuse, 0x4, R13 ;  /* 0x0000000416027824 */ /* 0x040fe400078e020d */
[C---:B------:R-:W-:Y:S02]  /*0cd0*/  IMAD R4, R22.reuse, 0x4, R17 ;  /* 0x0000000416047824 */ /* 0x040fe400078e0211 */
[----:B------:R-:W-:Y:S02]  /*0ce0*/  IMAD R23, R22, 0x4, R23 ;  /* 0x0000000416177824 */ /* 0x000fe400078e0217 */
[----:B------:R-:W1:Y:S08]  /*0cf0*/  LDC R14, c[0x0][0x3a0] ;  /* 0x0000e800ff0e7b82 */ /* 0x000e700000000800 */
[----:B------:R-:W2:Y:S08]  /*0d00*/  LDC R12, c[0x0][0x3b0] ;  /* 0x0000ec00ff0c7b82 */ /* 0x000eb00000000800 */
[----:B------:R-:W3:Y:S01]  /*0d10*/  LDC R0, c[0x0][0x388] ;  /* 0x0000e200ff007b82 */ /* 0x000ee20000000800 */
[----:B0-----:R-:W-:-:S05]  /*0d20*/  IADD3 R18, P0, PT, R18, 0x1, RZ ;  /* 0x0000000112127810 */ /* 0x001fca0007f1e0ff */
[----:B------:R-:W-:Y:S01]  /*0d30*/  IMAD.X R19, RZ, RZ, R19, P0 ;  /* 0x000000ffff137224 */ /* 0x000fe200000e0613 */
[----:B------:R-:W-:Y:S01]  /*0d40*/  ISETP.NE.AND P0, PT, R24, RZ, PT ;  /* 0x000000ff1800720c */ /* 0x000fe20003f05270 */
[----:B------:R-:W0:Y:S01]  /*0d50*/  LDC R10, c[0x0][0x390] ;  /* 0x0000e400ff0a7b82 */ /* 0x000e220000000800 */
[----:B-1----:R-:W-:-:S05]  /*0d60*/  VIADD R14, R14, 0x3 ;  /* 0x000000030e0e7836 */ /* 0x002fca0000000000 */
[----:B------:R-:W-:Y:S01]  /*0d70*/  IADD3 R14, P2, PT, R14, 0x4, RZ ;  /* 0x000000040e0e7810 */ /* 0x000fe20007f5e0ff */
[----:B--2---:R-:W-:Y:S01]  /*0d80*/  VIADD R16, R12, 0x8 ;  /* 0x000000080c107836 */ /* 0x004fe20000000000 */
[----:B------:R-:W-:-:S03]  /*0d90*/  IADD3 R12, P1, PT, R18, 0x4, RZ ;  /* 0x00000004120c7810 */ /* 0x000fc60007f3e0ff */
[----:B------:R-:W-:Y:S01]  /*0da0*/  IMAD.X R15, RZ, RZ, R15, P2 ;  /* 0x000000ffff0f7224 */ /* 0x000fe200010e060f */
[----:B------:R-:W-:Y:S01]  /*0db0*/  IADD3 R16, P3, PT, R16, 0x10, RZ ;  /* 0x0000001010107810 */ /* 0x000fe20007f7e0ff */
[----:B------:R-:W-:Y:S02]  /*0dc0*/  IMAD.X R13, RZ, RZ, R19, P1 ;  /* 0x000000ffff0d7224 */ /* 0x000fe400008e0613 */
[----:B---3--:R-:W-:Y:S02]  /*0dd0*/  VIADD R0, R0, 0x8 ;  /* 0x0000000800007836 */ /* 0x008fe40000000000 */
[----:B------:R-:W-:-:S03]  /*0de0*/  IMAD.X R17, RZ, RZ, R11, P3 ;  /* 0x000000ffff117224 */ /* 0x000fc600018e060b */
[----:B------:R-:W-:Y:S01]  /*0df0*/  IADD3 R18, P4, PT, R0, 0x10, RZ ;  /* 0x0000001000127810 */ /* 0x000fe20007f9e0ff */
[----:B------:R-:W-:Y:S02]  /*0e00*/  IMAD R0, R22, 0x4, R7 ;  /* 0x0000000416007824 */ /* 0x000fe400078e0207 */
[----:B0-----:R-:W-:Y:S02]  /*0e10*/  VIADD R10, R10, 0x8 ;  /* 0x000000080a0a7836 */ /* 0x001fe40000000000 */
[----:B------:R-:W-:-:S03]  /*0e20*/  IMAD.X R19, RZ, RZ, R5, P4 ;  /* 0x000000ffff137224 */ /* 0x000fc600020e0605 */
[----:B------:R-:W-:-:S05]  /*0e30*/  IADD3 R20, P5, PT, R10, 0x10, RZ ;  /* 0x000000100a147810 */ /* 0x000fca0007fbe0ff */
[----:B------:R-:W-:Y:S01]  /*0e40*/  IMAD.X R21, RZ, RZ, R3, P5 ;  /* 0x000000ffff157224 */ /* 0x000fe200028e0603 */
[----:B------:R-:W-:Y:S07]  /*0e50*/  @!P0 BRA `(.L_x_4) ;  /* 0x0000000800888947 */ /* 0x000fee0003800000 */
[----:B------:R-:W0:Y:S01]  /*0e60*/  LDC.64 R10, c[0x0][0x380] ;  /* 0x0000e000ff0a7b82 */ /* 0x000e220000000a00 */
[----:B------:R-:W-:Y:S02]  /*0e70*/  IMAD.MOV.U32 R5, RZ, RZ, R24 ;  /* 0x000000ffff057224 */ /* 0x000fe400078e0018 */
[----:B------:R-:W-:-:S07]  /*0e80*/  IMAD.MOV.U32 R3, RZ, RZ, R23 ;  /* 0x000000ffff037224 */ /* 0x000fce00078e0017 */
.L_x_21:
[----:B------:R-:W2:Y:S01]  /*0e90*/  LDG.E.U8 R22, desc[UR6][R12.64+-0x1] ;  /* 0xffffff060c167981 */ /* 0x000ea2000c1e1100 */
[----:B------:R-:W-:Y:S01]  /*0ea0*/  BSSY.RECONVERGENT B2, `(.L_x_13) ;  /* 0x0000021000027945 */ /* 0x000fe20003800200 */
[----:B--2---:R-:W-:-:S13]  /*0eb0*/  ISETP.NE.AND P0, PT, R22, RZ, PT ;  /* 0x000000ff1600720c */ /* 0x004fda0003f05270 */
[----:B------:R-:W-:Y:S05]  /*0ec0*/  @P0 BRA `(.L_x_14) ;  /* 0x0000000000780947 */ /* 0x000fea0003800000 */
[----:B------:R-:W2:Y:S02]  /*0ed0*/  LDG.E.U8 R22, desc[UR6][R14.64+-0x3] ;  /* 0xfffffd060e167981 */ /* 0x000ea4000c1e1100 */
[----:B--2---:R-:W-:-:S13]  /*0ee0*/  ISETP.NE.AND P0, PT, R22, RZ, PT ;  /* 0x000000ff1600720c */ /* 0x004fda0003f05270 */
[----:B------:R-:W-:Y:S05]  /*0ef0*/  @P0 BRA `(.L_x_14) ;  /* 0x00000000006c0947 */ /* 0x000fea0003800000 */
        /* <DEDUP_REMOVED lines=12> */
[----:B------:R-:W-:-:S05]  /*0fc0*/  IMAD.MOV.U32 R23, RZ, RZ, 0x1 ;  /* 0x00000001ff177424 */ /* 0x000fca00078e00ff */
[----:B------:R0:W-:Y:S04]  /*0fd0*/  STG.E.U8 desc[UR6][R12.64+-0x1], R23 ;  /* 0xffffff170c007986 */ /* 0x0001e8000c101106 */
[----:B------:R1:W-:Y:S04]  /*0fe0*/  STG.E desc[UR6][R16.64+-0x8], RZ ;  /* 0xfffff8ff10007986 */ /* 0x0003e8000c101906 */
[----:B------:R1:W-:Y:S04]  /*0ff0*/  STG.E desc[UR6][R18.64+-0x8], R7 ;  /* 0xfffff80712007986 */ /* 0x0003e8000c101906 */
[----:B------:R-:W2:Y:S04]  /*1000*/  LDG.E R25, desc[UR6][R24.64] ;  /* 0x0000000618197981 */ /* 0x000ea8000c1e1900 */
[----:B------:R-:W2:Y:S01]  /*1010*/  LDG.E R26, desc[UR6][R8.64] ;  /* 0x00000006081a7981 */ /* 0x000ea2000c1e1900 */
[----:B0-----:R-:W0:Y:S01]  /*1020*/  LDC.64 R22, c[0x0][0x3b8] ;  /* 0x0000ee00ff167b82 */ /* 0x001e220000000a00 */
[----:B------:R-:W-:Y:S01]  /*1030*/  VOTEU.ANY UR5, UPT, PT ;  /* 0x0000000000057886 */ /* 0x000fe200038e0100 */
[----:B------:R-:W3:Y:S01]  /*1040*/  S2R R27, SR_LANEID ;  /* 0x00000000001b7919 */ /* 0x000ee20000000000 */
[----:B------:R-:W-:-:S02]  /*1050*/  UFLO.U32 UR8, UR5 ;  /* 0x00000005000872bd */ /* 0x000fc400080e0000 */
[----:B------:R-:W0:Y:S04]  /*1060*/  POPC R29, UR5 ;  /* 0x00000005001d7d09 */ /* 0x000e280008000000 */
[----:B---3--:R-:W-:Y:S02]  /*1070*/  ISETP.EQ.U32.AND P0, PT, R27, UR8, PT ;  /* 0x000000081b007c0c */ /* 0x008fe4000bf02070 */
[----:B--2---:R-:W-:-:S05]  /*1080*/  VIMNMX R27, PT, PT, R26, R25, PT ;  /* 0x000000191a1b7248 */ /* 0x004fca0003fe0100 */
[----:B------:R1:W-:Y:S06]  /*1090*/  STG.E desc[UR6][R20.64+-0x8], R27 ;  /* 0xfffff81b14007986 */ /* 0x0003ec000c101906 */
[----:B0-----:R1:W-:Y:S02]  /*10a0*/  @P0 REDG.E.ADD.STRONG.GPU desc[UR6][R22.64], R29 ;  /* 0x0000001d1600098e */ /* 0x0013e4000c12e106 */
.L_x_14:
[----:B------:R-:W-:Y:S05]  /*10b0*/  BSYNC.RECONVERGENT B2 ;  /* 0x0000000000027941 */ /* 0x000fea0003800200 */
.L_x_13:
[----:B-1----:R-:W2:Y:S01]  /*10c0*/  LDG.E.U8 R22, desc[UR6][R12.64] ;  /* 0x000000060c167981 */ /* 0x002ea2000c1e1100 */
        /* <DEDUP_REMOVED lines=33> */
.L_x_16:
[----:B------:R-:W-:Y:S05]  /*12e0*/  BSYNC.RECONVERGENT B2 ;  /* 0x0000000000027941 */ /* 0x000fea0003800200 */
.L_x_15:
        /* <DEDUP_REMOVED lines=13> */
[----:B------:R-:W2:Y:S02]  /*13c0*/  ATOMG.E.CAS.STRONG.GPU PT, R22, [R16], R22, R23 ;  /* 0x00000016101673a9 */ /* 0x000ea400001ee117 */
        /* <DEDUP_REMOVED lines=20> */
.L_x_18:
[----:B------:R-:W-:Y:S05]  /*1510*/  BSYNC.RECONVERGENT B2 ;  /* 0x0000000000027941 */ /* 0x000fea0003800200 */
.L_x_17:
        /* <DEDUP_REMOVED lines=34> */
.L_x_20:
[----:B------:R-:W-:Y:S05]  /*1740*/  BSYNC.RECONVERGENT B2 ;  /* 0x0000000000027941 */ /* 0x000fea0003800200 */
.L_x_19:
[----:B------:R-:W2:Y:S01]  /*1750*/  LDCU UR5, c[0x0][0x3a8] ;  /* 0x00007500ff0577ac */ /* 0x000ea20008000800 */
[----:B------:R-:W-:Y:S01]  /*1760*/  IADD3 R12, P0, PT, R12, 0x4, RZ ;  /* 0x000000040c0c7810 */ /* 0x000fe20007f1e0ff */
[----:B------:R-:W-:Y:S01]  /*1770*/  VIADD R5, R5, 0x4 ;  /* 0x0000000405057836 */ /* 0x000fe20000000000 */
[----:B------:R-:W-:Y:S02]  /*1780*/  IADD3 R14, P1, PT, R14, 0x4, RZ ;  /* 0x000000040e0e7810 */ /* 0x000fe40007f3e0ff */
[----:B-1----:R-:W-:Y:S01]  /*1790*/  IADD3 R16, P2, PT, R16, 0x10, RZ ;  /* 0x0000001010107810 */ /* 0x002fe20007f5e0ff */
[----:B------:R-:W-:Y:S01]  /*17a0*/  IMAD.X R13, RZ, RZ, R13, P0 ;  /* 0x000000ffff0d7224 */ /* 0x000fe200000e060d */
[----:B------:R-:W-:Y:S01]  /*17b0*/  ISETP.NE.AND P0, PT, R5, RZ, PT ;  /* 0x000000ff0500720c */ /* 0x000fe20003f05270 */
[----:B------:R-:W-:Y:S01]  /*17c0*/  IMAD.X R15, RZ, RZ, R15, P1 ;  /* 0x000000ffff0f7224 */ /* 0x000fe200008e060f */
[----:B------:R-:W-:Y:S01]  /*17d0*/  IADD3 R18, P1, PT, R18, 0x10, RZ ;  /* 0x0000001012127810 */ /* 0x000fe20007f3e0ff */
[----:B------:R-:W-:Y:S01]  /*17e0*/  IMAD.X R17, RZ, RZ, R17, P2 ;  /* 0x000000ffff117224 */ /* 0x000fe200010e0611 */
[----:B------:R-:W-:-:S03]  /*17f0*/  IADD3 R20, P2, PT, R20, 0x10, RZ ;  /* 0x0000001014147810 */ /* 0x000fc60007f5e0ff */
[----:B------:R-:W-:Y:S02]  /*1800*/  IMAD.X R19, RZ, RZ, R19, P1 ;  /* 0x000000ffff137224 */ /* 0x000fe400008e0613 */
[----:B------:R-:W-:Y:S02]  /*1810*/  IMAD.X R21, RZ, RZ, R21, P2 ;  /* 0x000000ffff157224 */ /* 0x000fe400010e0615 */
[----:B--2---:R-:W-:-:S04]  /*1820*/  IMAD.U32 R22, RZ, RZ, UR5 ;  /* 0x00000005ff167e24 */ /* 0x004fc8000f8e00ff */
[C---:B------:R-:W-:Y:S02]  /*1830*/  IMAD R4, R22.reuse, 0x4, R4 ;  /* 0x0000000416047824 */ /* 0x040fe400078e0204 */
[C---:B------:R-:W-:Y:S02]  /*1840*/  IMAD R3, R22.reuse, 0x4, R3 ;  /* 0x0000000416037824 */ /* 0x040fe400078e0203 */
[C---:B------:R-:W-:Y:S02]  /*1850*/  IMAD R2, R22.reuse, 0x4, R2 ;  /* 0x0000000416027824 */ /* 0x040fe400078e0202 */
[----:B------:R-:W-:Y:S01]  /*1860*/  IMAD R0, R22, 0x4, R0 ;  /* 0x0000000416007824 */ /* 0x000fe200078e0200 */
[----:B------:R-:W-:Y:S06]  /*1870*/  @P0 BRA `(.L_x_21) ;  /* 0xfffffff400840947 */ /* 0x000fec000383ffff */
.L_x_4:
[----:B------:R-:W-:Y:S05]  /*1880*/  BSYNC.RECONVERGENT B0 ;  /* 0x0000000000007941 */ /* 0x000fea0003800200 */
.L_x_3:
[----:B------:R-:W-:-:S13]  /*1890*/  LOP3.LUT P0, R20, R7, 0x3, RZ, 0xc0, !PT ;  /* 0x0000000307147812 */ /* 0x000fda000780c0ff */
[----:B------:R-:W-:Y:S05]  /*18a0*/  @!P0 BRA `(.L_x_2) ;  /* 0x0000000400288947 */ /* 0x000fea0003800000 */
[----:B------:R-:W1:Y:S01]  /*18b0*/  LDC.64 R12, c[0x0][0x388] ;  /* 0x0000e200ff0c7b82 */ /* 0x000e620000000a00 */
[----:B------:R-:W2:Y:S01]  /*18c0*/  LDCU.64 UR8, c[0x0][0x3a0] ;  /* 0x00007400ff0877ac */ /* 0x000ea20008000a00 */
[C---:B------:R-:W-:Y:S02]  /*18d0*/  IMAD R19, R6.reuse, R22, R7 ;  /* 0x0000001606137224 */ /* 0x040fe400078e0207 */
[----:B------:R-:W-:Y:S01]  /*18e0*/  IMAD.MOV R20, RZ, RZ, -R20 ;  /* 0x000000ffff147224 */ /* 0x000fe200078e0a14 */
[----:B------:R-:W3:Y:S03]  /*18f0*/  LDCU.64 UR12, c[0x0][0x398] ;  /* 0x00007300ff0c77ac */ /* 0x000ee60008000a00 */
[----:B------:R-:W4:Y:S08]  /*1900*/  LDC.64 R4, c[0x0][0x390] ;  /* 0x0000e400ff047b82 */ /* 0x000f300000000a00 */
[----:B0-----:R-:W0:Y:S01]  /*1910*/  LDC.64 R10, c[0x0][0x3b0] ;  /* 0x0000ec00ff0a7b82 */ /* 0x001e220000000a00 */
[----:B--2---:R-:W-:-:S07]  /*1920*/  IADD3 R0, P0, PT, R6, UR8, RZ ;  /* 0x0000000806007c10 */ /* 0x004fce000ff1e0ff */
[----:B------:R-:W2:Y:S01]  /*1930*/  LDC.64 R2, c[0x0][0x380] ;  /* 0x0000e000ff027b82 */ /* 0x000ea20000000a00 */
[C---:B-1----:R-:W-:Y:S01]  /*1940*/  IMAD.WIDE.U32 R22, R6.reuse, 0x4, R12 ;  /* 0x0000000406167825 */ /* 0x042fe200078e000c */
[----:B---3--:R-:W-:-:S03]  /*1950*/  IADD3 R12, P1, PT, R6, UR12, RZ ;  /* 0x0000000c060c7c10 */ /* 0x008fc6000ff3e0ff */
[----:B------:R-:W-:Y:S02]  /*1960*/  IMAD.MOV.U32 R18, RZ, RZ, R22 ;  /* 0x000000ffff127224 */ /* 0x000fe400078e0016 */
[----:B------:R-:W-:Y:S02]  /*1970*/  IMAD.X R25, RZ, RZ, UR9, P0 ;  /* 0x00000009ff197e24 */ /* 0x000fe400080e06ff */
[----:B----4-:R-:W-:-:S04]  /*1980*/  IMAD.WIDE.U32 R4, R6, 0x4, R4 ;  /* 0x0000000406047825 */ /* 0x010fc800078e0004 */
[----:B------:R-:W-:Y:S02]  /*1990*/  IMAD.MOV.U32 R21, RZ, RZ, R5 ;  /* 0x000000ffff157224 */ /* 0x000fe400078e0005 */
[----:B------:R-:W-:Y:S02]  /*19a0*/  IMAD.X R5, RZ, RZ, UR13, P1 ;  /* 0x0000000dff057e24 */ /* 0x000fe400088e06ff */
[----:B0-----:R-:W-:-:S04]  /*19b0*/  IMAD.WIDE.U32 R10, R6, 0x4, R10 ;  /* 0x00000004060a7825 */ /* 0x001fc800078e000a */
[----:B------:R-:W-:-:S07]  /*19c0*/  IMAD.MOV.U32 R6, RZ, RZ, R4 ;  /* 0x000000ffff067224 */ /* 0x000fce00078e0004 */
.L_x_24:
[----:B------:R-:W-:-:S05]  /*19d0*/  IMAD.MOV.U32 R4, RZ, RZ, R12 ;  /* 0x000000ffff047224 */ /* 0x000fca00078e000c */
[----:B------:R-:W3:Y:S01]  /*19e0*/  LDG.E.U8 R12, desc[UR6][R4.64] ;  /* 0x00000006040c7981 */ /* 0x000ee2000c1e1100 */
[----:B------:R-:W-:Y:S01]  /*19f0*/  BSSY.RECONVERGENT B0, `(.L_x_22) ;  /* 0x0000026000007945 */ /* 0x000fe20003800200 */
[----:B---3--:R-:W-:-:S13]  /*1a00*/  ISETP.NE.AND P0, PT, R12, RZ, PT ;  /* 0x000000ff0c00720c */ /* 0x008fda0003f05270 */
[----:B------:R-:W-:Y:S05]  /*1a10*/  @P0 BRA `(.L_x_23) ;  /* 0x00000000008c0947 */ /* 0x000fea0003800000 */
[----:B------:R-:W-:-:S05]  /*1a20*/  IMAD.MOV.U32 R24, RZ, RZ, R0 ;  /* 0x000000ffff187224 */ /* 0x000fca00078e0000 */
[----:B------:R-:W3:Y:S02]  /*1a30*/  LDG.E.U8 R12, desc[UR6][R24.64] ;  /* 0x00000006180c7981 */ /* 0x000ee4000c1e1100 */
[----:B---3--:R-:W-:-:S13]  /*1a40*/  ISETP.NE.AND P0, PT, R12, RZ, PT ;  /* 0x000000ff0c00720c */ /* 0x008fda0003f05270 */
[----:B------:R-:W-:Y:S05]  /*1a50*/  @P0 BRA `(.L_x_23) ;  /* 0x00000000007c0947 */ /* 0x000fea0003800000 */
[----:B--2---:R-:W-:-:S05]  /*1a60*/  IMAD.WIDE R12, R19, 0x4, R2 ;  /* 0x00000004130c7825 */ /* 0x004fca00078e0202 */
        /* <DEDUP_REMOVED lines=11> */
[----:B------:R-:W-:Y:S02]  /*1b20*/  IMAD.MOV.U32 R17, RZ, RZ, 0x1 ;  /* 0x00000001ff117424 */ /* 0x000fe400078e00ff */
[----:B------:R-:W-:Y:S02]  /*1b30*/  IMAD.MOV.U32 R14, RZ, RZ, R18 ;  /* 0x000000ffff0e7224 */ /* 0x000fe400078e0012 */
[----:B------:R-:W-:Y:S01]  /*1b40*/  IMAD.MOV.U32 R15, RZ, RZ, R23 ;  /* 0x000000ffff0f7224 */ /* 0x000fe200078e0017 */
[----:B------:R0:W-:Y:S04]  /*1b50*/  STG.E.U8 desc[UR6][R4.64], R17 ;  /* 0x0000001104007986 */ /* 0x0001e8000c101106 */
[----:B------:R1:W-:Y:S04]  /*1b60*/  STG.E desc[UR6][R10.64], RZ ;  /* 0x000000ff0a007986 */ /* 0x0003e8000c101906 */
[----:B------:R1:W-:Y:S04]  /*1b70*/  STG.E desc[UR6][R14.64], R7 ;  /* 0x000000070e007986 */ /* 0x0003e8000c101906 */
[----:B------:R2:W3:Y:S04]  /*1b80*/  LDG.E R13, desc[UR6][R12.64] ;  /* 0x000000060c0d7981 */ /* 0x0004e8000c1e1900 */
[----:B------:R-:W3:Y:S01]  /*1b90*/  LDG.E R22, desc[UR6][R8.64] ;  /* 0x0000000608167981 */ /* 0x000ee2000c1e1900 */
[----:B0-----:R-:W0:Y:S01]  /*1ba0*/  LDC.64 R16, c[0x0][0x3b8] ;  /* 0x0000ee00ff107b82 */ /* 0x001e220000000a00 */
[----:B------:R-:W-:Y:S01]  /*1bb0*/  VOTEU.ANY UR5, UPT, PT ;  /* 0x0000000000057886 */ /* 0x000fe200038e0100 */
[----:B------:R-:W4:Y:S01]  /*1bc0*/  S2R R24, SR_LANEID ;  /* 0x0000000000187919 */ /* 0x000f220000000000 */
[----:B------:R-:W-:-:S02]  /*1bd0*/  UFLO.U32 UR8, UR5 ;  /* 0x00000005000872bd */ /* 0x000fc400080e0000 */
[----:B------:R-:W0:Y:S01]  /*1be0*/  POPC R29, UR5 ;  /* 0x00000005001d7d09 */ /* 0x000e220008000000 */
[----:B--2---:R-:W-:-:S03]  /*1bf0*/  IMAD.MOV.U32 R12, RZ, RZ, R6 ;  /* 0x000000ffff0c7224 */ /* 0x004fc600078e0006 */
[----:B----4-:R-:W-:Y:S02]  /*1c00*/  ISETP.EQ.U32.AND P0, PT, R24, UR8, PT ;  /* 0x0000000818007c0c */ /* 0x010fe4000bf02070 */
[----:B---3--:R-:W-:Y:S01]  /*1c10*/  VIMNMX R27, PT, PT, R22, R13, PT ;  /* 0x0000000d161b7248 */ /* 0x008fe20003fe0100 */
[----:B------:R-:W-:-:S05]  /*1c20*/  IMAD.MOV.U32 R13, RZ, RZ, R21 ;  /* 0x000000ffff0d7224 */ /* 0x000fca00078e0015 */
[----:B------:R1:W-:Y:S05]  /*1c30*/  STG.E desc[UR6][R12.64], R27 ;  /* 0x0000001b0c007986 */ /* 0x0003ea000c101906 */
[----:B0-----:R1:W-:Y:S02]  /*1c40*/  @P0 REDG.E.ADD.STRONG.GPU desc[UR6][R16.64], R29 ;  /* 0x0000001d1000098e */ /* 0x0013e4000c12e106 */
.L_x_23:
[----:B------:R-:W-:Y:S05]  /*1c50*/  BSYNC.RECONVERGENT B0 ;  /* 0x0000000000007941 */ /* 0x000fea0003800200 */
.L_x_22:
[----:B-1----:R-:W-:Y:S01]  /*1c60*/  IADD3 R10, P0, PT, R10, 0x4, RZ ;  /* 0x000000040a0a7810 */ /* 0x002fe20007f1e0ff */
[----:B------:R-:W-:Y:S01]  /*1c70*/  VIADD R20, R20, 0x1 ;  /* 0x0000000114147836 */ /* 0x000fe20000000000 */
[----:B------:R-:W-:Y:S01]  /*1c80*/  IADD3 R12, P2, PT, R4, 0x1, RZ ;  /* 0x00000001040c7810 */ /* 0x000fe20007f5e0ff */
[----:B------:R-:W-:Y:S01]  /*1c90*/  IMAD.U32 R22, RZ, RZ, UR14 ;  /* 0x0000000eff167e24 */ /* 0x000fe2000f8e00ff */
[----:B------:R-:W-:Y:S01]  /*1ca0*/  IADD3 R6, P1, PT, R6, 0x4, RZ ;  /* 0x0000000406067810 */ /* 0x000fe20007f3e0ff */
[----:B------:R-:W-:Y:S01]  /*1cb0*/  IMAD.X R11, RZ, RZ, R11, P0 ;  /* 0x000000ffff0b7224 */ /* 0x000fe200000e060b */
[----:B------:R-:W-:Y:S01]  /*1cc0*/  ISETP.NE.AND P0, PT, R20, RZ, PT ;  /* 0x000000ff1400720c */ /* 0x000fe20003f05270 */
[----:B------:R-:W-:Y:S01]  /*1cd0*/  IMAD.X R5, RZ, RZ, R5, P2 ;  /* 0x000000ffff057224 */ /* 0x000fe200010e0605 */
[----:B------:R-:W-:Y:S01]  /*1ce0*/  IADD3 R18, P2, PT, R18, 0x4, RZ ;  /* 0x0000000412127810 */ /* 0x000fe20007f5e0ff */
[----:B------:R-:W-:Y:S01]  /*1cf0*/  IMAD.X R21, RZ, RZ, R21, P1 ;  /* 0x000000ffff157224 */ /* 0x000fe200008e0615 */
[----:B------:R-:W-:Y:S01]  /*1d00*/  IADD3 R0, P3, PT, R0, 0x1, RZ ;  /* 0x0000000100007810 */ /* 0x000fe20007f7e0ff */
[----:B------:R-:W-:-:S02]  /*1d10*/  IMAD.IADD R19, R19, 0x1, R22 ;  /* 0x0000000113137824 */ /* 0x000fc400078e0216 */
[----:B------:R-:W-:Y:S02]  /*1d20*/  IMAD.X R23, RZ, RZ, R23, P2 ;  /* 0x000000ffff177224 */ /* 0x000fe400010e0617 */
[----:B------:R-:W-:-:S04]  /*1d30*/  IMAD.X R25, RZ, RZ, R25, P3 ;  /* 0x000000ffff197224 */ /* 0x000fc800018e0619 */
[----:B------:R-:W-:Y:S05]  /*1d40*/  @P0 BRA `(.L_x_24) ;  /* 0xfffffffc00200947 */ /* 0x000fea000383ffff */
.L_x_2:
[----:B------:R-:W-:Y:S05]  /*1d50*/  BSYNC.RECONVERGENT B1 ;  /* 0x0000000000017941 */ /* 0x000fea0003800200 */
.L_x_1:
[----:B-1----:R-:W-:Y:S01]  /*1d60*/  IMAD.IADD R0, R22, 0x1, -R7 ;  /* 0x0000000116007824 */ /* 0x002fe200078e0a07 */
[----:B------:R-:W1:Y:S01]  /*1d70*/  LDCU UR8, c[0x0][0x3a8] ;  /* 0x00007500ff0877ac */ /* 0x000e620008000800 */
[----:B------:R-:W-:Y:S03]  /*1d80*/  BSSY.RECONVERGENT B0, `(.L_x_25) ;  /* 0x000003f000007945 */ /* 0x000fe60003800200 */
[----:B------:R-:W-:Y:S01]  /*1d90*/  LOP3.LUT P0, R6, R0, 0x3, RZ, 0xc0, !PT ;  /* 0x0000000300067812 */ /* 0x000fe2000780c0ff */
[----:B------:R-:W3:Y:S01]  /*1da0*/  LDCU UR18, c[0x0][0x3a8] ;  /* 0x00007500ff1277ac */ /* 0x000ee20008000800 */
[----:B------:R-:W4:Y:S01]  /*1db0*/  LDCU.64 UR10, c[0x0][0x3a0] ;  /* 0x00007400ff0a77ac */ /* 0x000f220008000a00 */
[----:B------:R-:W0:Y:S01]  /*1dc0*/  LDCU.64 UR12, c[0x0][0x398] ;  /* 0x00007300ff0c77ac */ /* 0x000e220008000a00 */
[----:B-1----:R-:W-:-:S09]  /*1dd0*/  IMAD.U32 R0, RZ, RZ, UR8 ;  /* 0x00000008ff007e24 */ /* 0x002fd2000f8e00ff */
[----:B------:R-:W-:Y:S05]  /*1de0*/  @!P0 BRA `(.L_x_26) ;  /* 0x0000000000e08947 */ /* 0x000fea0003800000 */
[----:B--2---:R-:W1:Y:S01]  /*1df0*/  LDC.64 R2, c[0x0][0x380] ;  /* 0x0000e000ff027b82 */ /* 0x004e620000000a00 */
[----:B------:R-:W-:Y:S02]  /*1e00*/  IMAD R15, R22, R22, R7 ;  /* 0x00000016160f7224 */ /* 0x000fe400078e0207 */
[----:B------:R-:W-:Y:S02]  /*1e10*/  IMAD.MOV R6, RZ, RZ, -R6 ;  /* 0x000000ffff067224 */ /* 0x000fe400078e0a06 */
[----:B------:R-:W-:-:S03]  /*1e20*/  IMAD.U32 R0, RZ, RZ, UR8 ;  /* 0x00000008ff007e24 */ /* 0x000fc6000f8e00ff */
[----:B------:R-:W2:Y:S08]  /*1e30*/  LDC.64 R4, c[0x0][0x390] ;  /* 0x0000e400ff047b82 */ /* 0x000eb00000000a00 */
[----:B0-----:R-:W0:Y:S08]  /*1e40*/  LDC.64 R10, c[0x0][0x388] ;  /* 0x0000e200ff0a7b82 */ /* 0x001e300000000a00 */
[----:B------:R-:W0:Y:S02]  /*1e50*/  LDC.64 R12, c[0x0][0x3b0] ;  /* 0x0000ec00ff0c7b82 */ /* 0x000e240000000a00 */
.L_x_29:
[----:B------:R-:W-:Y:S02]  /*1e60*/  SHF.R.S32.HI R19, RZ, 0x1f, R0 ;  /* 0x0000001fff137819 */ /* 0x000fe40000011400 */
[----:B------:R-:W-:-:S04]  /*1e70*/  IADD3 R16, P0, PT, R0, UR12, RZ ;  /* 0x0000000c00107c10 */ /* 0x000fc8000ff1e0ff */
[----:B------:R-:W-:-:S05]  /*1e80*/  IADD3.X R17, PT, PT, R19, UR13, RZ, P0, !PT ;  /* 0x0000000d13117c10 */ /* 0x000fca00087fe4ff */
[----:B------:R-:W5:Y:S01]  /*1e90*/  LDG.E.U8 R14, desc[UR6][R16.64] ;  /* 0x00000006100e7981 */ /* 0x000f62000c1e1100 */
[----:B------:R-:W-:Y:S01]  /*1ea0*/  VIADD R6, R6, 0x1 ;  /* 0x0000000106067836 */ /* 0x000fe20000000000 */
[----:B----4-:R-:W-:Y:S01]  /*1eb0*/  IADD3 R18, P2, PT, R0, UR10, RZ ;  /* 0x0000000a00127c10 */ /* 0x010fe2000ff5e0ff */
[----:B------:R-:W-:Y:S03]  /*1ec0*/  BSSY.RECONVERGENT B1, `(.L_x_27) ;  /* 0x0000026000017945 */ /* 0x000fe60003800200 */
[----:B------:R-:W-:Y:S02]  /*1ed0*/  ISETP.NE.AND P0, PT, R6, RZ, PT ;  /* 0x000000ff0600720c */ /* 0x000fe40003f05270 */
[----:B------:R-:W-:Y:S02]  /*1ee0*/  IADD3.X R19, PT, PT, R19, UR11, RZ, P2, !PT ;  /* 0x0000000b13137c10 */ /* 0x000fe400097fe4ff */
[----:B-----5:R-:W-:-:S13]  /*1ef0*/  ISETP.NE.AND P1, PT, R14, RZ, PT ;  /* 0x000000ff0e00720c */ /* 0x020fda0003f25270 */
[----:B------:R-:W-:Y:S05]  /*1f00*/  @P1 BRA `(.L_x_28) ;  /* 0x0000000000841947 */ /* 0x000fea0003800000 */
[----:B------:R-:W4:Y:S02]  /*1f10*/  LDG.E.U8 R18, desc[UR6][R18.64] ;  /* 0x0000000612127981 */ /* 0x000f24000c1e1100 */
[----:B----4-:R-:W-:-:S13]  /*1f20*/  ISETP.NE.AND P1, PT, R18, RZ, PT ;  /* 0x000000ff1200720c */ /* 0x010fda0003f25270 */
[----:B------:R-:W-:Y:S05]  /*1f30*/  @P1 BRA `(.L_x_28) ;  /* 0x0000000000781947 */ /* 0x000fea0003800000 */
[----:B-1----:R-:W-:-:S05]  /*1f40*/  IMAD.WIDE R20, R15, 0x4, R2 ;  /* 0x000000040f147825 */ /* 0x002fca00078e0202 */
[----:B------:R-:W4:Y:S02]  /*1f50*/  LDG.E R14, desc[UR6][R20.64] ;  /* 0x00000006140e7981 */ /* 0x000f24000c1e1900 */
[----:B----4-:R-:W-:-:S13]  /*1f60*/  ISETP.GE.AND P1, PT, R14, 0x1, PT ;  /* 0x000000010e00780c */ /* 0x010fda0003f26270 */
[----:B------:R-:W-:Y:S05]  /*1f70*/  @!P1 BRA `(.L_x_28) ;  /* 0x0000000000689947 */ /* 0x000fea0003800000 */
[----:B0-----:R-:W-:-:S04]  /*1f80*/  IMAD.WIDE R22, R0, 0x4, R12 ;  /* 0x0000000400167825 */ /* 0x001fc800078e020c */
[----:B------:R-:W-:Y:S02]  /*1f90*/  IMAD.MOV.U32 R19, RZ, RZ, 0x1 ;  /* 0x00000001ff137424 */ /* 0x000fe400078e00ff */
[----:B------:R-:W-:-:S05]  /*1fa0*/  IMAD.MOV.U32 R18, RZ, RZ, RZ ;  /* 0x000000ffff127224 */ /* 0x000fca00078e00ff */
[----:B------:R-:W4:Y:S02]  /*1fb0*/  ATOMG.E.CAS.STRONG.GPU PT, R14, [R22], R18, R19 ;  /* 0x00000012160e73a9 */ /* 0x000f2400001ee113 */
[----:B----4-:R-:W-:-:S13]  /*1fc0*/  ISETP.NE.AND P1, PT, R14, 0x1, PT ;  /* 0x000000010e00780c */ /* 0x010fda0003f25270 */
[----:B------:R-:W-:Y:S05]  /*1fd0*/  @!P1 BRA `(.L_x_28) ;  /* 0x0000000000509947 */ /* 0x000fea0003800000 */
[----:B------:R-:W4:Y:S02]  /*1fe0*/  LDG.E.U8 R14, desc[UR6][R16.64] ;  /* 0x00000006100e7981 */ /* 0x000f24000c1e1100 */
[----:B----4-:R-:W-:-:S13]  /*1ff0*/  ISETP.NE.AND P1, PT, R14, RZ, PT ;  /* 0x000000ff0e00720c */ /* 0x010fda0003f25270 */
[----:B------:R-:W-:Y:S05]  /*2000*/  @P1 BRA `(.L_x_28) ;  /* 0x0000000000441947 */ /* 0x000fea0003800000 */
[----:B------:R-:W-:Y:S02]  /*2010*/  IMAD.MOV.U32 R19, RZ, RZ, 0x1 ;  /* 0x00000001ff137424 */ /* 0x000fe400078e00ff */
[----:B------:R-:W-:-:S03]  /*2020*/  IMAD.WIDE R24, R0, 0x4, R10 ;  /* 0x0000000400187825 */ /* 0x000fc600078e020a */
[----:B------:R0:W-:Y:S04]  /*2030*/  STG.E.U8 desc[UR6][R16.64], R19 ;  /* 0x0000001310007986 */ /* 0x0001e8000c101106 */
[----:B------:R4:W-:Y:S04]  /*2040*/  STG.E desc[UR6][R22.64], RZ ;  /* 0x000000ff16007986 */ /* 0x0009e8000c101906 */
[----:B------:R4:W-:Y:S04]  /*2050*/  STG.E desc[UR6][R24.64], R7 ;  /* 0x0000000718007986 */ /* 0x0009e8000c101906 */
[----:B------:R-:W5:Y:S04]  /*2060*/  LDG.E R21, desc[UR6][R20.64] ;  /* 0x0000000614157981 */ /* 0x000f68000c1e1900 */
[----:B------:R-:W5:Y:S01]  /*2070*/  LDG.E R14, desc[UR6][R8.64] ;  /* 0x00000006080e7981 */ /* 0x000f62000c1e1900 */
[----:B0-----:R-:W0:Y:S01]  /*2080*/  LDC.64 R18, c[0x0][0x3b8] ;  /* 0x0000ee00ff127b82 */ /* 0x001e220000000a00 */
[----:B------:R-:W-:Y:S01]  /*2090*/  VOTEU.ANY UR4, UPT, PT ;  /* 0x0000000000047886 */ /* 0x000fe200038e0100 */
[----:B--2---:R-:W-:Y:S01]  /*20a0*/  IMAD.WIDE R16, R0, 0x4, R4 ;  /* 0x0000000400107825 */ /* 0x004fe200078e0204 */
[----:B------:R-:W1:Y:S01]  /*20b0*/  S2R R26, SR_LANEID ;  /* 0x00000000001a7919 */ /* 0x000e620000000000 */
[----:B------:R-:W-:-:S02]  /*20c0*/  UFLO.U32 UR5, UR4 ;  /* 0x00000004000572bd */ /* 0x000fc400080e0000 */
[----:B------:R-:W0:Y:S04]  /*20d0*/  POPC R29, UR4 ;  /* 0x00000004001d7d09 */ /* 0x000e280008000000 */
[----:B-1----:R-:W-:Y:S02]  /*20e0*/  ISETP.EQ.U32.AND P1, PT, R26, UR5, PT ;  /* 0x000000051a007c0c */ /* 0x002fe4000bf22070 */
[----:B-----5:R-:W-:-:S05]  /*20f0*/  VIMNMX R27, PT, PT, R14, R21, PT ;  /* 0x000000150e1b7248 */ /* 0x020fca0003fe0100 */
[----:B------:R4:W-:Y:S06]  /*2100*/  STG.E desc[UR6][R16.64], R27 ;  /* 0x0000001b10007986 */ /* 0x0009ec000c101906 */
[----:B0-----:R4:W-:Y:S02]  /*2110*/  @P1 REDG.E.ADD.STRONG.GPU desc[UR6][R18.64], R29 ;  /* 0x0000001d1200198e */ /* 0x0019e4000c12e106 */
.L_x_28:
[----:B---3--:R-:W-:Y:S05]  /*2120*/  BSYNC.RECONVERGENT B1 ;  /* 0x0000000000017941 */ /* 0x008fea0003800200 */
.L_x_27:
[----:B----4-:R-:W-:Y:S02]  /*2130*/  IMAD.U32 R22, RZ, RZ, UR18 ;  /* 0x00000012ff167e24 */ /* 0x010fe4000f8e00ff */
[----:B------:R-:W-:Y:S02]  /*2140*/  VIADD R0, R0, 0xffffffff ;  /* 0xffffffff00007836 */ /* 0x000fe40000000000 */
[----:B------:R-:W-:Y:S01]  /*2150*/  IMAD.IADD R15, R15, 0x1, -R22 ;  /* 0x000000010f0f7824 */ /* 0x000fe200078e0a16 */
[----:B------:R-:W-:Y:S06]  /*2160*/  @P0 BRA `(.L_x_29) ;  /* 0xfffffffc003c0947 */ /* 0x000fec000383ffff */
.L_x_26:
[----:B0--34-:R-:W-:Y:S05]  /*2170*/  BSYNC.RECONVERGENT B0 ;  /* 0x0000000000007941 */ /* 0x019fea0003800200 */
.L_x_25:
[----:B------:R-:W0:Y:S01]  /*2180*/  LDC.64 R12, c[0x0][0x380] ;  /* 0x0000e000ff0c7b82 */ /* 0x000e220000000a00 */
[----:B------:R-:W-:Y:S01]  /*2190*/  IMAD.IADD R22, R7, 0x1, -R22 ;  /* 0x0000000107167824 */ /* 0x000fe200078e0a16 */
[----:B------:R-:W3:Y:S04]  /*21a0*/  LDCU UR9, c[0x0][0x3a8] ;  /* 0x00007500ff0977ac */ /* 0x000ee80008000800 */
[----:B------:R-:W-:Y:S01]  /*21b0*/  ISETP.GT.U32.AND P0, PT, R22, -0x4, PT ;  /* 0xfffffffc1600780c */ /* 0x000fe20003f04070 */
[----:B------:R-:W4:Y:S01]  /*21c0*/  LDCU.64 UR16, c[0x0][0x3a0] ;  /* 0x00007400ff1077ac */ /* 0x000f220008000a00 */
[----:B------:R-:W0:Y:S01]  /*21d0*/  LDC.64 R10, c[0x0][0x390] ;  /* 0x0000e400ff0a7b82 */ /* 0x000e220000000a00 */
[----:B------:R-:W0:Y:S07]  /*21e0*/  LDCU.64 UR14, c[0x0][0x398] ;  /* 0x00007300ff0e77ac */ /* 0x000e2e0008000a00 */
[----:B--2---:R-:W2:Y:S08]  /*21f0*/  LDC.64 R4, c[0x0][0x388] ;  /* 0x0000e200ff047b82 */ /* 0x004eb00000000a00 */
[----:B-1----:R-:W1:Y:S01]  /*2200*/  LDC.64 R2, c[0x0][0x3b0] ;  /* 0x0000ec00ff027b82 */ /* 0x002e620000000a00 */
[----:B0--34-:R-:W-:Y:S05]  /*2210*/  @P0 EXIT ;  /* 0x000000000000094d */ /* 0x019fea0003800000 */
.L_x_38:
[----:B------:R-:W-:Y:S02]  /*2220*/  SHF.R.S32.HI R6, RZ, 0x1f, R0 ;  /* 0x0000001fff067819 */ /* 0x000fe40000011400 */
[----:B------:R-:W-:-:S04]  /*2230*/  IADD3 R16, P0, PT, R0, UR14, RZ ;  /* 0x0000000e00107c10 */ /* 0x000fc8000ff1e0ff */
[----:B---3--:R-:W-:-:S05]  /*2240*/  IADD3.X R17, PT, PT, R6, UR15, RZ, P0, !PT ;  /* 0x0000000f06117c10 */ /* 0x008fca00087fe4ff */
[----:B------:R-:W3:Y:S01]  /*2250*/  LDG.E.U8 R14, desc[UR6][R16.64] ;  /* 0x00000006100e7981 */ /* 0x000ee2000c1e1100 */
[----:B------:R-:W-:Y:S01]  /*2260*/  BSSY.RECONVERGENT B0, `(.L_x_30) ;  /* 0x0000027000007945 */ /* 0x000fe20003800200 */
[----:B---3--:R-:W-:Y:S01]  /*2270*/  ISETP.NE.AND P0, PT, R14, RZ, PT ;  /* 0x000000ff0e00720c */ /* 0x008fe20003f05270 */
[----:B-1----:R-:W-:-:S12]  /*2280*/  IMAD.WIDE R14, R0, 0x4, R2 ;  /* 0x00000004000e7825 */ /* 0x002fd800078e0202 */
[----:B------:R-:W-:Y:S05]  /*2290*/  @P0 BRA `(.L_x_31) ;  /* 0x00000000008c0947 */ /* 0x000fea0003800000 */
[----:B------:R-:W-:-:S04]  /*22a0*/  IADD3 R18, P0, PT, R0, UR16, RZ ;  /* 0x0000001000127c10 */ /* 0x000fc8000ff1e0ff */
[----:B------:R-:W-:-:S05]  /*22b0*/  IADD3.X R19, PT, PT, R6, UR17, RZ, P0, !PT ;  /* 0x0000001106137c10 */ /* 0x000fca00087fe4ff */
[----:B------:R-:W3:Y:S02]  /*22c0*/  LDG.E.U8 R18, desc[UR6][R18.64] ;  /* 0x0000000612127981 */ /* 0x000ee4000c1e1100 */
[----:B---3--:R-:W-:-:S13]  /*22d0*/  ISETP.NE.AND P0, PT, R18, RZ, PT ;  /* 0x000000ff1200720c */ /* 0x008fda0003f05270 */
[----:B------:R-:W-:Y:S05]  /*22e0*/  @P0 BRA `(.L_x_31) ;  /* 0x0000000000780947 */ /* 0x000fea0003800000 */
[----:B------:R-:W-:-:S04]  /*22f0*/  IMAD R21, R0, UR9, R7 ;  /* 0x0000000900157c24 */ /* 0x000fc8000f8e0207 */
[----:B------:R-:W-:-:S05]  /*2300*/  IMAD.WIDE R20, R21, 0x4, R12 ;  /* 0x0000000415147825 */ /* 0x000fca00078e020c */
[----:B------:R-:W3:Y:S02]  /*2310*/  LDG.E R18, desc[UR6][R20.64] ;  /* 0x0000000614127981 */ /* 0x000ee4000c1e1900 */
[----:B---3--:R-:W-:-:S13]  /*2320*/  ISETP.GE.AND P0, PT, R18, 0x1, PT ;  /* 0x000000011200780c */ /* 0x008fda0003f06270 */
[----:B------:R-:W-:Y:S05]  /*2330*/  @!P0 BRA `(.L_x_31) ;  /* 0x0000000000648947 */ /* 0x000fea0003800000 */
[----:B------:R-:W-:Y:S02]  /*2340*/  IMAD.MOV.U32 R18, RZ, RZ, RZ ;  /* 0x000000ffff127224 */ /* 0x000fe400078e00ff */
[----:B------:R-:W-:-:S05]  /*2350*/  IMAD.MOV.U32 R19, RZ, RZ, 0x1 ;  /* 0x00000001ff137424 */ /* 0x000fca00078e00ff */
[----:B------:R-:W3:Y:S02]  /*2360*/  ATOMG.E.CAS.STRONG.GPU PT, R18, [R14], R18, R19 ;  /* 0x000000120e1273a9 */ /* 0x000ee400001ee113 */
[----:B---3--:R-:W-:-:S13]  /*2370*/  ISETP.NE.AND P0, PT, R18, 0x1, PT ;  /* 0x000000011200780c */ /* 0x008fda0003f05270 */
[----:B------:R-:W-:Y:S05]  /*2380*/  @!P0 BRA `(.L_x_31) ;  /* 0x0000000000508947 */ /* 0x000fea0003800000 */
[----:B------:R-:W3:Y:S02]  /*2390*/  LDG.E.U8 R18, desc[UR6][R16.64] ;  /* 0x0000000610127981 */ /* 0x000ee4000c1e1100 */
[----:B---3--:R-:W-:-:S13]  /*23a0*/  ISETP.NE.AND P0, PT, R18, RZ, PT ;  /* 0x000000ff1200720c */ /* 0x008fda0003f05270 */
[----:B------:R-:W-:Y:S05]  /*23b0*/  @P0 BRA `(.L_x_31) ;  /* 0x0000000000440947 */ /* 0x000fea0003800000 */
[----:B------:R-:W-:Y:S02]  /*23c0*/  IMAD.MOV.U32 R19, RZ, RZ, 0x1 ;  /* 0x00000001ff137424 */ /* 0x000fe400078e00ff */
[----:B--2---:R-:W-:-:S03]  /*23d0*/  IMAD.WIDE R22, R0, 0x4, R4 ;  /* 0x0000000400167825 */ /* 0x004fc600078e0204 */
        /* <DEDUP_REMOVED lines=11> */
[----:B--2---:R-:W-:Y:S01]  /*2490*/  VIMNMX R27, PT, PT, R24, R21, PT ;  /* 0x00000015181b7248 */ /* 0x004fe20003fe0100 */
[----:B------:R-:W-:-:S05]  /*24a0*/  IMAD.WIDE R24, R0, 0x4, R10 ;  /* 0x0000000400187825 */ /* 0x000fca00078e020a */
[----:B------:R1:W-:Y:S05]  /*24b0*/  STG.E desc[UR6][R24.64], R27 ;  /* 0x0000001b18007986 */ /* 0x0003ea000c101906 */
[----:B0-----:R1:W-:Y:S02]  /*24c0*/  @P0 REDG.E.ADD.STRONG.GPU desc[UR6][R18.64], R29 ;  /* 0x0000001d1200098e */ /* 0x0013e4000c12e106 */
.L_x_31:
[----:B------:R-:W-:Y:S05]  /*24d0*/  BSYNC.RECONVERGENT B0 ;  /* 0x0000000000007941 */ /* 0x000fea0003800200 */
.L_x_30:
[----:B-1----:R-:W3:Y:S01]  /*24e0*/  LDG.E.U8 R18, desc[UR6][R16.64+-0x1] ;  /* 0xffffff0610127981 */ /* 0x002ee2000c1e1100 */
[----:B------:R-:W-:Y:S01]  /*24f0*/  BSSY.RECONVERGENT B0, `(.L_x_32) ;  /* 0x0000027000007945 */ /* 0x000fe20003800200 */
[----:B---3--:R-:W-:-:S13]  /*2500*/  ISETP.NE.AND P0, PT, R18, RZ, PT ;  /* 0x000000ff1200720c */ /* 0x008fda0003f05270 */
[----:B------:R-:W-:Y:S05]  /*2510*/  @P0 BRA `(.L_x_33) ;  /* 0x0000000000900947 */ /* 0x000fea0003800000 */
[----:B------:R-:W-:-:S04]  /*2520*/  IADD3 R18, P0, PT, R0, UR16, RZ ;  /* 0x0000001000127c10 */ /* 0x000fc8000ff1e0ff */
[----:B------:R-:W-:-:S05]  /*2530*/  IADD3.X R19, PT, PT, R6, UR17, RZ, P0, !PT ;  /* 0x0000001106137c10 */ /* 0x000fca00087fe4ff */
[----:B------:R-:W3:Y:S02]  /*2540*/  LDG.E.U8 R18, desc[UR6][R18.64+-0x1] ;  /* 0xffffff0612127981 */ /* 0x000ee4000c1e1100 */
[----:B---3--:R-:W-:-:S13]  /*2550*/  ISETP.NE.AND P0, PT, R18, RZ, PT ;  /* 0x000000ff1200720c */ /* 0x008fda0003f05270 */
[----:B------:R-:W-:Y:S05]  /*2560*/  @P0 BRA `(.L_x_33) ;  /* 0x00000000007c0947 */ /* 0x000fea0003800000 */
[----:B------:R-:W-:-:S04]  /*2570*/  VIADD R18, R0, 0xffffffff ;  /* 0xffffffff00127836 */ /* 0x000fc80000000000 */
[----:B------:R-:W-:-:S04]  /*2580*/  IMAD R21, R18, UR9, R7 ;  /* 0x0000000912157c24 */ /* 0x000fc8000f8e0207 */
[----:B------:R-:W-:-:S05]  /*2590*/  IMAD.WIDE R20, R21, 0x4, R12 ;  /* 0x0000000415147825 */ /* 0x000fca00078e020c */
[----:B------:R-:W3:Y:S02]  /*25a0*/  LDG.E R18, desc[UR6][R20.64] ;  /* 0x0000000614127981 */ /* 0x000ee4000c1e1900 */
[----:B---3--:R-:W-:-:S13]  /*25b0*/  ISETP.GE.AND P0, PT, R18, 0x1, PT ;  /* 0x000000011200780c */ /* 0x008fda0003f06270 */
[----:B------:R-:W-:Y:S05]  /*25c0*/  @!P0 BRA `(.L_x_33) ;  /* 0x0000000000648947 */ /* 0x000fea0003800000 */
[----:B------:R-:W-:Y:S02]  /*25d0*/  IMAD.MOV.U32 R18, RZ, RZ, RZ ;  /* 0x000000ffff127224 */ /* 0x000fe400078e00ff */
[----:B------:R-:W-:-:S05]  /*25e0*/  IMAD.MOV.U32 R19, RZ, RZ, 0x1 ;  /* 0x00000001ff137424 */ /* 0x000fca00078e00ff */
[----:B------:R-:W3:Y:S02]  /*25f0*/  ATOMG.E.CAS.STRONG.GPU PT, R18, [R14+-0x4], R18, R19 ;  /* 0xfffffc120e1273a9 */ /* 0x000ee400001ee113 */
        /* <DEDUP_REMOVED lines=22> */
.L_x_33:
[----:B------:R-:W-:Y:S05]  /*2760*/  BSYNC.RECONVERGENT B0 ;  /* 0x0000000000007941 */ /* 0x000fea0003800200 */
.L_x_32:
        /* <DEDUP_REMOVED lines=40> */
.L_x_35:
[----:B------:R-:W-:Y:S05]  /*29f0*/  BSYNC.RECONVERGENT B0 ;  /* 0x0000000000007941 */ /* 0x000fea0003800200 */
.L_x_34:
        /* <DEDUP_REMOVED lines=15> */
[----:B------:R-:W-:Y:S02]  /*2af0*/  IMAD.MOV.U32 R21, RZ, RZ, 0x1 ;  /* 0x00000001ff157424 */ /* 0x000fe400078e00ff */
[----:B------:R-:W-:-:S05]  /*2b00*/  IMAD.MOV.U32 R20, RZ, RZ, RZ ;  /* 0x000000ffff147224 */ /* 0x000fca00078e00ff */
        /* <DEDUP_REMOVED lines=15> */
[----:B-1----:R-:W-:Y:S01]  /*2c00*/  IMAD.WIDE R14, R0, 0x4, R10 ;  /* 0x00000004000e7825 */ /* 0x002fe200078e020a */
[----:B------:R-:W1:Y:S01]  /*2c10*/  S2R R24, SR_LANEID ;  /* 0x0000000000187919 */ /* 0x000e620000000000 */
[----:B------:R-:W-:-:S02]  /*2c20*/  UFLO.U32 UR5, UR4 ;  /* 0x00000004000572bd */ /* 0x000fc400080e0000 */
[----:B------:R-:W0:Y:S04]  /*2c30*/  POPC R25, UR4 ;  /* 0x0000000400197d09 */ /* 0x000e280008000000 */
[----:B-1----:R-:W-:Y:S02]  /*2c40*/  ISETP.EQ.U32.AND P0, PT, R24, UR5, PT ;  /* 0x0000000518007c0c */ /* 0x002fe4000bf02070 */
[----:B--2---:R-:W-:-:S05]  /*2c50*/  VIMNMX R17, PT, PT, R6, R19, PT ;  /* 0x0000001306117248 */ /* 0x004fca0003fe0100 */
[----:B------:R3:W-:Y:S06]  /*2c60*/  STG.E desc[UR6][R14.64+-0xc], R17 ;  /* 0xfffff4110e007986 */ /* 0x0007ec000c101906 */
[----:B0-----:R3:W-:Y:S02]  /*2c70*/  @P0 REDG.E.ADD.STRONG.GPU desc[UR6][R22.64], R25 ;  /* 0x000000191600098e */ /* 0x0017e4000c12e106 */
.L_x_37:
[----:B------:R-:W-:Y:S05]  /*2c80*/  BSYNC.RECONVERGENT B0 ;  /* 0x0000000000007941 */ /* 0x000fea0003800200 */
.L_x_36:
[----:B------:R-:W-:-:S05]  /*2c90*/  VIADD R0, R0, 0xfffffffc ;  /* 0xfffffffc00007836 */ /* 0x000fca0000000000 */
[----:B------:R-:W-:-:S13]  /*2ca0*/  ISETP.GT.AND P0, PT, R0, R7, PT ;  /* 0x000000070000720c */ /* 0x000fda0003f04270 */
[----:B------:R-:W-:Y:S05]  /*2cb0*/  @P0 BRA `(.L_x_38) ;  /* 0xfffffff400580947 */ /* 0x000fea000383ffff */
[----:B------:R-:W-:Y:S05]  /*2cc0*/  EXIT ;  /* 0x000000000000794d */ /* 0x000fea0003800000 */
.L_x_39:
        /* <DEDUP_REMOVED lines=11> */
.L_x_72:


//--------------------- .text._Z5bfsTDPiS_S_PbS0_iiS_S_ --------------------------
	.section	.text._Z5bfsTDPiS_S_PbS0_iiS_S_,"ax",@progbits
	.align	128
        .global         _Z5bfsTDPiS_S_PbS0_iiS_S_
        .type           _Z5bfsTDPiS_S_PbS0_iiS_S_,@function
        .size           _Z5bfsTDPiS_S_PbS0_iiS_S_,(.L_x_73 - _Z5bfsTDPiS_S_PbS0_iiS_S_)
        .other          _Z5bfsTDPiS_S_PbS0_iiS_S_,@"STO_CUDA_ENTRY STV_DEFAULT"
_Z5bfsTDPiS_S_PbS0_iiS_S_:
.text._Z5bfsTDPiS_S_PbS0_iiS_S_:
[----:B------:R-:W-:Y:S08]  /*0000*/  LDC R1, c[0x0][0x37c] ;  /* 0x0000df00ff017b82 */ /* 0x000ff00000000800 */
[----:B------:R-:W0:Y:S01]  /*0010*/  LDC.64 R2, c[0x0][0x3a8] ;  /* 0x0000ea00ff027b82 */ /* 0x000e220000000a00 */
[----:B------:R-:W1:Y:S01]  /*0020*/  LDCU.64 UR4, c[0x0][0x398] ;  /* 0x00007300ff0477ac */ /* 0x000e620008000a00 */
[----:B------:R-:W2:Y:S01]  /*0030*/  LDCU.64 UR10, c[0x0][0x358] ;  /* 0x00006b00ff0a77ac */ /* 0x000ea20008000a00 */
[----:B-1----:R-:W-:-:S02]  /*0040*/  IMAD.U32 R4, RZ, RZ, UR4 ;  /* 0x00000004ff047e24 */ /* 0x002fc4000f8e00ff */
[----:B------:R-:W-:-:S03]  /*0050*/  IMAD.U32 R12, RZ, RZ, UR5 ;  /* 0x00000005ff0c7e24 */ /* 0x000fc6000f8e00ff */
[----:B0-----:R-:W-:-:S04]  /*0060*/  IADD3 R6, P0, PT, R3, R4, RZ ;  /* 0x0000000403067210 */ /* 0x001fc80007f1e0ff */
[----:B------:R-:W-:-:S05]  /*0070*/  LEA.HI.X.SX32 R7, R3, R12, 0x1, P0 ;  /* 0x0000000c03077211 */ /* 0x000fca00000f0eff */
[----:B--2---:R-:W2:Y:S01]  /*0080*/  LDG.E.U8 R6, desc[UR10][R6.64] ;  /* 0x0000000a06067981 */ /* 0x004ea2000c1e1100 */
[----:B------:R-:W0:Y:S01]  /*0090*/  S2UR UR4, SR_CTAID.X ;  /* 0x00000000000479c3 */ /* 0x000e220000002500 */
[----:B------:R-:W0:Y:S07]  /*00a0*/  S2R R0, SR_TID.X ;  /* 0x0000000000007919 */ /* 0x000e2e0000002100 */
[----:B------:R-:W0:Y:S02]  /*00b0*/  LDC R5, c[0x0][0x360] ;  /* 0x0000d800ff057b82 */ /* 0x000e240000000800 */
[----:B0-----:R-:W-:Y:S01]  /*00c0*/  IMAD R5, R5, UR4, R0 ;  /* 0x0000000405057c24 */ /* 0x001fe2000f8e0200 */
[----:B--2---:R-:W-:-:S04]  /*00d0*/  ISETP.NE.AND P0, PT, R6, RZ, PT ;  /* 0x000000ff0600720c */ /* 0x004fc80003f05270 */
[----:B------:R-:W-:-:S13]  /*00e0*/  ISETP.GE.OR P0, PT, R5, R2, P0 ;  /* 0x000000020500720c */ /* 0x000fda0000706670 */
[----:B------:R-:W-:Y:S05]  /*00f0*/  @P0 EXIT ;  /* 0x000000000000094d */ /* 0x000fea0003800000 */
[----:B------:R-:W-:Y:S02]  /*0100*/  SHF.R.S32.HI R0, RZ, 0x1f, R5 ;  /* 0x0000001fff007819 */ /* 0x000fe40000011405 */
[----:B------:R-:W-:-:S05]  /*0110*/  IADD3 R8, P0, PT, R5, R4, RZ ;  /* 0x0000000405087210 */ /* 0x000fca0007f1e0ff */
[----:B------:R-:W-:-:S05]  /*0120*/  IMAD.X R9, R0, 0x1, R12, P0 ;  /* 0x0000000100097824 */ /* 0x000fca00000e060c */
[----:B------:R-:W2:Y:S02]  /*0130*/  LDG.E.U8 R3, desc[UR10][R8.64] ;  /* 0x0000000a08037981 */ /* 0x000ea4000c1e1100 */
[----:B--2---:R-:W-:-:S13]  /*0140*/  ISETP.NE.AND P0, PT, R3, RZ, PT ;  /* 0x000000ff0300720c */ /* 0x004fda0003f05270 */
[----:B------:R-:W-:Y:S05]  /*0150*/  @!P0 EXIT ;  /* 0x000000000000894d */ /* 0x000fea0003800000 */
[----:B------:R-:W0:Y:S01]  /*0160*/  LDCU.64 UR4, c[0x0][0x3a0] ;  /* 0x00007400ff0477ac */ /* 0x000e220008000a00 */
[----:B------:R-:W-:Y:S01]  /*0170*/  IMAD.MOV.U32 R13, RZ, RZ, 0x1 ;  /* 0x00000001ff0d7424 */ /* 0x000fe200078e00ff */
[----:B------:R-:W1:Y:S01]  /*0180*/  LDC.64 R10, c[0x0][0x390] ;  /* 0x0000e400ff0a7b82 */ /* 0x000e620000000a00 */
[----:B------:R2:W-:Y:S01]  /*0190*/  STG.E.U8 desc[UR10][R8.64], RZ ;  /* 0x000000ff08007986 */ /* 0x0005e2000c10110a */
[----:B------:R-:W3:Y:S01]  /*01a0*/  LDCU UR6, c[0x0][0x3a8] ;  /* 0x00007500ff0677ac */ /* 0x000ee20008000800 */
[----:B------:R-:W-:Y:S01]  /*01b0*/  BSSY.RECONVERGENT B0, `(.L_x_40) ;  /* 0x0000048000007945 */ /* 0x000fe20003800200 */
[----:B------:R-:W-:Y:S02]  /*01c0*/  IMAD R3, R5, R2, RZ ;  /* 0x0000000205037224 */ /* 0x000fe400078e02ff */
[----:B0-----:R-:W-:Y:S02]  /*01d0*/  IMAD.U32 R6, RZ, RZ, UR4 ;  /* 0x00000004ff067e24 */ /* 0x001fe4000f8e00ff */
[----:B------:R-:W-:-:S02]  /*01e0*/  IMAD.U32 R15, RZ, RZ, UR5 ;  /* 0x00000005ff0f7e24 */ /* 0x000fc4000f8e00ff */
[----:B---3--:R-:W-:Y:S01]  /*01f0*/  IMAD.U32 R7, RZ, RZ, UR6 ;  /* 0x00000006ff077e24 */ /* 0x008fe2000f8e00ff */
[C---:B------:R-:W-:Y:S01]  /*0200*/  IADD3 R16, P0, PT, R5.reuse, R6, RZ ;  /* 0x0000000605107210 */ /* 0x040fe20007f1e0ff */
[----:B-1----:R-:W-:-:S04]  /*0210*/  IMAD.WIDE R10, R5, 0x4, R10 ;  /* 0x00000004050a7825 */ /* 0x002fc800078e020a */
[----:B------:R-:W-:Y:S02]  /*0220*/  IMAD.X R17, R0, 0x1, R15, P0 ;  /* 0x0000000100117824 */ /* 0x000fe400000e060f */
[----:B------:R-:W-:-:S03]  /*0230*/  IMAD.IADD R0, R2, 0x1, -R5 ;  /* 0x0000000102007824 */ /* 0x000fc600078e0a05 */
[----:B------:R2:W-:Y:S02]  /*0240*/  STG.E.U8 desc[UR10][R16.64], R13 ;  /* 0x0000000d10007986 */ /* 0x0005e4000c10110a */
[----:B------:R-:W-:-:S13]  /*0250*/  LOP3.LUT P0, R0, R0, 0x3, RZ, 0xc0, !PT ;  /* 0x0000000300007812 */ /* 0x000fda000780c0ff */
[----:B--2---:R-:W-:Y:S05]  /*0260*/  @!P0 BRA `(.L_x_41) ;  /* 0x0000000000f08947 */ /* 0x004fea0003800000 */
[----:B------:R-:W0:Y:S01]  /*0270*/  LDC.64 R28, c[0x0][0x380] ;  /* 0x0000e000ff1c7b82 */ /* 0x000e220000000a00 */
[----:B------:R-:W-:Y:S02]  /*0280*/  IMAD R13, R5, R2, R2 ;  /* 0x00000002050d7224 */ /* 0x000fe400078e0202 */
[----:B------:R-:W-:Y:S02]  /*0290*/  IMAD.MOV R0, RZ, RZ, -R0 ;  /* 0x000000ffff007224 */ /* 0x000fe400078e0a00 */
[----:B------:R-:W-:-:S03]  /*02a0*/  IMAD.U32 R7, RZ, RZ, UR6 ;  /* 0x00000006ff077e24 */ /* 0x000fc6000f8e00ff */
[----:B------:R-:W1:Y:S08]  /*02b0*/  LDC.64 R26, c[0x0][0x3b0] ;  /* 0x0000ec00ff1a7b82 */ /* 0x000e700000000a00 */
[----:B------:R-:W2:Y:S08]  /*02c0*/  LDC.64 R16, c[0x0][0x390] ;  /* 0x0000e400ff107b82 */ /* 0x000eb00000000a00 */
[----:B------:R-:W3:Y:S08]  /*02d0*/  LDC.64 R14, c[0x0][0x3a0] ;  /* 0x0000e800ff0e7b82 */ /* 0x000ef00000000a00 */
[----:B------:R-:W4:Y:S02]  /*02e0*/  LDC.64 R8, c[0x0][0x398] ;  /* 0x0000e600ff087b82 */ /* 0x000f240000000a00 */
.L_x_44:
[----:B----4-:R-:W-:Y:S01]  /*02f0*/  IMAD.MOV.U32 R4, RZ, RZ, R8 ;  /* 0x000000ffff047224 */ /* 0x010fe200078e0008 */
[----:B------:R-:W-:Y:S01]  /*0300*/  SHF.R.S32.HI R2, RZ, 0x1f, R7 ;  /* 0x0000001fff027819 */ /* 0x000fe20000011407 */
[----:B------:R-:W-:-:S03]  /*0310*/  IMAD.MOV.U32 R12, RZ, RZ, R9 ;  /* 0x000000ffff0c7224 */ /* 0x000fc600078e0009 */
[----:B---3--:R-:W-:-:S05]  /*0320*/  IADD3 R24, P0, PT, R7, R4, RZ ;  /* 0x0000000407187210 */ /* 0x008fca0007f1e0ff */
[----:B------:R-:W-:-:S05]  /*0330*/  IMAD.X R25, R2, 0x1, R12, P0 ;  /* 0x0000000102197824 */ /* 0x000fca00000e060c */
[----:B------:R-:W4:Y:S01]  /*0340*/  LDG.E.U8 R18, desc[UR10][R24.64] ;  /* 0x0000000a18127981 */ /* 0x000f22000c1e1100 */
[----:B---3--:R-:W-:Y:S01]  /*0350*/  IMAD.MOV.U32 R6, RZ, RZ, R14 ;  /* 0x000000ffff067224 */ /* 0x008fe200078e000e */
[----:B------:R-:W-:Y:S01]  /*0360*/  BSSY.RECONVERGENT B1, `(.L_x_42) ;  /* 0x0000029000017945 */ /* 0x000fe20003800200 */
[----:B------:R-:W-:-:S05]  /*0370*/  VIADD R0, R0, 0x1 ;  /* 0x0000000100007836 */ /* 0x000fca0000000000 */
[----:B------:R-:W-:Y:S02]  /*0380*/  ISETP.NE.AND P0, PT, R0, RZ, PT ;  /* 0x000000ff0000720c */ /* 0x000fe40003f05270 */
[----:B----4-:R-:W-:Y:S02]  /*0390*/  ISETP.NE.AND P1, PT, R18, RZ, PT ;  /* 0x000000ff1200720c */ /* 0x010fe40003f25270 */
[----:B------:R-:W-:-:S05]  /*03a0*/  IADD3 R18, P2, PT, R7, R6, RZ ;  /* 0x0000000607127210 */ /* 0x000fca0007f5e0ff */
[----:B------:R-:W-:-:S06]  /*03b0*/  IMAD.X R19, R2, 0x1, R15, P2 ;  /* 0x0000000102137824 */ /* 0x000fcc00010e060f */
[----:B------:R-:W-:Y:S05]  /*03c0*/  @P1 BRA `(.L_x_43) ;  /* 0x0000000000881947 */ /* 0x000fea0003800000 */
[----:B------:R-:W3:Y:S02]  /*03d0*/  LDG.E.U8 R18, desc[UR10][R18.64] ;  /* 0x0000000a12127981 */ /* 0x000ee4000c1e1100 */
[----:B---3--:R-:W-:-:S13]  /*03e0*/  ISETP.NE.AND P1, PT, R18, RZ, PT ;  /* 0x000000ff1200720c */ /* 0x008fda0003f25270 */
[----:B------:R-:W-:Y:S05]  /*03f0*/  @P1 BRA `(.L_x_43) ;  /* 0x00000000007c1947 */ /* 0x000fea0003800000 */
[----:B0-----:R-:W-:-:S05]  /*0400*/  IMAD.WIDE R18, R13, 0x4, R28 ;  /* 0x000000040d127825 */ /* 0x001fca00078e021c */
[----:B------:R-:W3:Y:S02]  /*0410*/  LDG.E R2, desc[UR10][R18.64] ;  /* 0x0000000a12027981 */ /* 0x000ee4000c1e1900 */
[----:B---3--:R-:W-:-:S13]  /*0420*/  ISETP.GE.AND P1, PT, R2, 0x1, PT ;  /* 0x000000010200780c */ /* 0x008fda0003f26270 */
[----:B------:R-:W-:Y:S05]  /*0430*/  @!P1 BRA `(.L_x_43) ;  /* 0x00000000006c9947 */ /* 0x000fea0003800000 */
[----:B------:R-:W-:Y:S02]  /*0440*/  IMAD.MOV.U32 R22, RZ, RZ, RZ ;  /* 0x000000ffff167224 */ /* 0x000fe400078e00ff */
[----:B------:R-:W-:Y:S02]  /*0450*/  IMAD.MOV.U32 R23, RZ, RZ, 0x1 ;  /* 0x00000001ff177424 */ /* 0x000fe400078e00ff */
[----:B-1----:R-:W-:-:S05]  /*0460*/  IMAD.WIDE R20, R7, 0x4, R26 ;  /* 0x0000000407147825 */ /* 0x002fca00078e021a */
[----:B------:R-:W3:Y:S02]  /*0470*/  ATOMG.E.CAS.STRONG.GPU PT, R22, [R20], R22, R23 ;  /* 0x00000016141673a9 */ /* 0x000ee400001ee117 */
[----:B---3--:R-:W-:-:S13]  /*0480*/  ISETP.NE.AND P1, PT, R22, 0x1, PT ;  /* 0x000000011600780c */ /* 0x008fda0003f25270 */
[----:B------:R-:W-:Y:S05]  /*0490*/  @!P1 BRA `(.L_x_43) ;  /* 0x0000000000549947 */ /* 0x000fea0003800000 */
[----:B------:R-:W3:Y:S02]  /*04a0*/  LDG.E.U8 R2, desc[UR10][R24.64] ;  /* 0x0000000a18027981 */ /* 0x000ee4000c1e1100 */
[----:B---3--:R-:W-:-:S13]  /*04b0*/  ISETP.NE.AND P1, PT, R2, RZ, PT ;  /* 0x000000ff0200720c */ /* 0x008fda0003f25270 */
[----:B------:R-:W-:Y:S05]  /*04c0*/  @P1 BRA `(.L_x_43) ;  /* 0x0000000000481947 */ /* 0x000fea0003800000 */
[----:B------:R-:W-:-:S05]  /*04d0*/  IMAD.MOV.U32 R23, RZ, RZ, 0x1 ;  /* 0x00000001ff177424 */ /* 0x000fca00078e00ff */
[----:B------:R0:W-:Y:S04]  /*04e0*/  STG.E.U8 desc[UR10][R24.64], R23 ;  /* 0x0000001718007986 */ /* 0x0001e8000c10110a */
[----:B------:R1:W-:Y:S01]  /*04f0*/  STG.E desc[UR10][R20.64], RZ ;  /* 0x000000ff14007986 */ /* 0x0003e2000c10190a */
[----:B0-----:R-:W0:Y:S02]  /*0500*/  LDC.64 R22, c[0x0][0x388] ;  /* 0x0000e200ff167b82 */ /* 0x001e240000000a00 */
[----:B0-----:R-:W-:-:S05]  /*0510*/  IMAD.WIDE R22, R7, 0x4, R22 ;  /* 0x0000000407167825 */ /* 0x001fca00078e0216 */
[----:B------:R3:W-:Y:S04]  /*0520*/  STG.E desc[UR10][R22.64], R5 ;  /* 0x0000000516007986 */ /* 0x0007e8000c10190a */
[----:B------:R-:W4:Y:S04]  /*0530*/  LDG.E R19, desc[UR10][R18.64] ;  /* 0x0000000a12137981 */ /* 0x000f28000c1e1900 */
[----:B------:R-:W4:Y:S01]  /*0540*/  LDG.E R18, desc[UR10][R10.64] ;  /* 0x0000000a0a127981 */ /* 0x000f22000c1e1900 */
[----:B------:R-:W0:Y:S01]  /*0550*/  LDC.64 R24, c[0x0][0x3b8] ;  /* 0x0000ee00ff187b82 */ /* 0x000e220000000a00 */
[----:B------:R-:W-:Y:S01]  /*0560*/  VOTEU.ANY UR4, UPT, PT ;  /* 0x0000000000047886 */ /* 0x000fe200038e0100 */
[----:B------:R-:W5:Y:S01]  /*0570*/  S2R R2, SR_LANEID ;  /* 0x0000000000027919 */ /* 0x000f620000000000 */
[----:B------:R-:W-:-:S02]  /*0580*/  UFLO.U32 UR5, UR4 ;  /* 0x00000004000572bd */ /* 0x000fc400080e0000 */
[----:B-1----:R-:W0:Y:S04]  /*0590*/  POPC R20, UR4 ;  /* 0x0000000400147d09 */ /* 0x002e280008000000 */
[----:B-----5:R-:W-:Y:S02]  /*05a0*/  ISETP.EQ.U32.AND P1, PT, R2, UR5, PT ;  /* 0x0000000502007c0c */ /* 0x020fe4000bf22070 */
[----:B----4-:R-:W-:Y:S01]  /*05b0*/  VIMNMX R21, PT, PT, R18, R19, PT ;  /* 0x0000001312157248 */ /* 0x010fe20003fe0100 */
[----:B--2---:R-:W-:-:S05]  /*05c0*/  IMAD.WIDE R18, R7, 0x4, R16 ;  /* 0x0000000407127825 */ /* 0x004fca00078e0210 */
[----:B------:R3:W-:Y:S05]  /*05d0*/  STG.E desc[UR10][R18.64], R21 ;  /* 0x0000001512007986 */ /* 0x0007ea000c10190a */
[----:B0-----:R3:W-:Y:S02]  /*05e0*/  @P1 REDG.E.ADD.STRONG.GPU desc[UR10][R24.64], R20 ;  /* 0x000000141800198e */ /* 0x0017e4000c12e10a */
.L_x_43:
[----:B------:R-:W-:Y:S05]  /*05f0*/  BSYNC.RECONVERGENT B1 ;  /* 0x0000000000017941 */ /* 0x000fea0003800200 */
.L_x_42:
[----:B------:R-:W-:Y:S02]  /*0600*/  VIADD R7, R7, 0xffffffff ;  /* 0xffffffff07077836 */ /* 0x000fe40000000000 */
[----:B------:R-:W-:Y:S01]  /*0610*/  VIADD R13, R13, 0xffffffff ;  /* 0xffffffff0d0d7836 */ /* 0x000fe20000000000 */
[----:B------:R-:W-:Y:S06]  /*0620*/  @P0 BRA `(.L_x_44) ;  /* 0xfffffffc00300947 */ /* 0x000fec000383ffff */
.L_x_41:
[----:B------:R-:W-:Y:S05]  /*0630*/  BSYNC.RECONVERGENT B0 ;  /* 0x0000000000007941 */ /* 0x000fea0003800200 */
.L_x_40:
[----:B------:R-:W4:Y:S01]  /*0640*/  LDCU UR4, c[0x0][0x3a8] ;  /* 0x00007500ff0477ac */ /* 0x000f220008000800 */
[----:B------:R-:W0:Y:S01]  /*0650*/  LDC.64 R8, c[0x0][0x380] ;  /* 0x0000e000ff087b82 */ /* 0x000e220000000a00 */
[----:B------:R-:W-:Y:S01]  /*0660*/  BSSY.RECONVERGENT B0, `(.L_x_45) ;  /* 0x00000bd000007945 */ /* 0x000fe20003800200 */
[----:B------:R-:W0:Y:S01]  /*0670*/  LDCU.64 UR6, c[0x0][0x388] ;  /* 0x00007100ff0677ac */ /* 0x000e220008000a00 */
[----:B------:R-:W0:Y:S05]  /*0680*/  LDCU.64 UR8, c[0x0][0x390] ;  /* 0x00007200ff0877ac */ /* 0x000e2a0008000a00 */
[----:B--2---:R-:W2:Y:S01]  /*0690*/  LDC.64 R16, c[0x0][0x3b0] ;  /* 0x0000ec00ff107b82 */ /* 0x004ea20000000a00 */
[----:B------:R-:W0:Y:S01]  /*06a0*/  LDCU.64 UR14, c[0x0][0x398] ;  /* 0x00007300ff0e77ac */ /* 0x000e220008000a00 */
[----:B------:R-:W0:Y:S01]  /*06b0*/  LDCU.64 UR16, c[0x0][0x3a0] ;  /* 0x00007400ff1077ac */ /* 0x000e220008000a00 */
[----:B----4-:R-:W-:Y:S01]  /*06c0*/  VIADD R0, R5, -UR4 ;  /* 0x8000000405007c36 */ /* 0x010fe20008000000 */
[----:B------:R-:W4:Y:S04]  /*06d0*/  LDCU.64 UR12, c[0x0][0x380] ;  /* 0x00007000ff0c77ac */ /* 0x000f280008000a00 */
[----:B------:R-:W-:-:S13]  /*06e0*/  ISETP.GT.U32.AND P0, PT, R0, -0x4, PT ;  /* 0xfffffffc0000780c */ /* 0x000fda0003f04070 */
[----:B------:R-:W-:Y:S05]  /*06f0*/  @P0 BRA `(.L_x_46) ;  /* 0x0000000800cc0947 */ /* 0x000fea0003800000 */
.L_x_55:
[----:B0-----:R-:W-:Y:S01]  /*0700*/  IMAD.U32 R4, RZ, RZ, UR14 ;  /* 0x0000000eff047e24 */ /* 0x001fe2000f8e00ff */
[----:B------:R-:W-:Y:S01]  /*0710*/  SHF.R.S32.HI R0, RZ, 0x1f, R7 ;  /* 0x0000001fff007819 */ /* 0x000fe20000011407 */
[----:B------:R-:W-:-:S03]  /*0720*/  IMAD.U32 R12, RZ, RZ, UR15 ;  /* 0x0000000fff0c7e24 */ /* 0x000fc6000f8e00ff */
[----:B-1-3--:R-:W-:-:S05]  /*0730*/  IADD3 R18, P0, PT, R7, R4, RZ ;  /* 0x0000000407127210 */ /* 0x00afca0007f1e0ff */
[----:B------:R-:W-:-:S05]  /*0740*/  IMAD.X R19, R0, 0x1, R12, P0 ;  /* 0x0000000100137824 */ /* 0x000fca00000e060c */
[----:B------:R-:W3:Y:S01]  /*0750*/  LDG.E.U8 R2, desc[UR10][R18.64] ;  /* 0x0000000a12027981 */ /* 0x000ee2000c1e1100 */
[----:B------:R-:W-:Y:S01]  /*0760*/  IMAD.U32 R6, RZ, RZ, UR16 ;  /* 0x00000010ff067e24 */ /* 0x000fe2000f8e00ff */
[----:B------:R-:W-:Y:S01]  /*0770*/  BSSY.RECONVERGENT B1, `(.L_x_47) ;  /* 0x000002c000017945 */ /* 0x000fe20003800200 */
[----:B------:R-:W-:Y:S02]  /*0780*/  IMAD.U32 R15, RZ, RZ, UR17 ;  /* 0x00000011ff0f7e24 */ /* 0x000fe4000f8e00ff */
[C---:B--2---:R-:W-:Y:S01]  /*0790*/  IMAD.WIDE R20, R7.reuse, 0x4, R16 ;  /* 0x0000000407147825 */ /* 0x044fe200078e0210 */
[----:B-1----:R-:W-:-:S05]  /*07a0*/  IADD3 R26, P1, PT, R7, R6, RZ ;  /* 0x00000006071a7210 */ /* 0x002fca0007f3e0ff */
[----:B------:R-:W-:Y:S01]  /*07b0*/  IMAD.X R27, R0, 0x1, R15, P1 ;  /* 0x00000001001b7824 */ /* 0x000fe200008e060f */
[----:B---3--:R-:W-:-:S13]  /*07c0*/  ISETP.NE.AND P0, PT, R2, RZ, PT ;  /* 0x000000ff0200720c */ /* 0x008fda0003f05270 */
[----:B------:R-:W-:Y:S05]  /*07d0*/  @P0 BRA `(.L_x_48) ;  /* 0x0000000000940947 */ /* 0x000fea0003800000 */
[----:B------:R-:W2:Y:S02]  /*07e0*/  LDG.E.U8 R2, desc[UR10][R26.64] ;  /* 0x0000000a1a027981 */ /* 0x000ea4000c1e1100 */
[----:B--2---:R-:W-:-:S13]  /*07f0*/  ISETP.NE.AND P0, PT, R2, RZ, PT ;  /* 0x000000ff0200720c */ /* 0x004fda0003f05270 */
[----:B------:R-:W-:Y:S05]  /*0800*/  @P0 BRA `(.L_x_48) ;  /* 0x0000000000880947 */ /* 0x000fea0003800000 */
[----:B------:R-:W-:-:S04]  /*0810*/  IMAD.IADD R25, R3, 0x1, R7 ;  /* 0x0000000103197824 */ /* 0x000fc800078e0207 */
[----:B------:R-:W-:-:S05]  /*0820*/  IMAD.WIDE R24, R25, 0x4, R8 ;  /* 0x0000000419187825 */ /* 0x000fca00078e0208 */
        /* <DEDUP_REMOVED lines=11> */
[C---:B------:R-:W-:Y:S01]  /*08e0*/  IMAD.SHL.U32 R28, R7.reuse, 0x4, RZ ;  /* 0x00000004071c7824 */ /* 0x040fe200078e00ff */
[----:B------:R-:W-:Y:S01]  /*08f0*/  SHF.L.U64.HI R2, R7, 0x2, R0 ;  /* 0x0000000207027819 */ /* 0x000fe20000010200 */
[----:B------:R-:W-:-:S03]  /*0900*/  IMAD.MOV.U32 R14, RZ, RZ, 0x1 ;  /* 0x00000001ff0e7424 */ /* 0x000fc600078e00ff */
[----:B------:R-:W-:Y:S02]  /*0910*/  IADD3 R22, P0, PT, R28, UR6, RZ ;  /* 0x000000061c167c10 */ /* 0x000fe4000ff1e0ff */
[----:B------:R-:W-:Y:S02]  /*0920*/  STG.E.U8 desc[UR10][R18.64], R14 ;  /* 0x0000000e12007986 */ /* 0x000fe4000c10110a */
[----:B------:R-:W-:Y:S02]  /*0930*/  IADD3.X R23, PT, PT, R2, UR7, RZ, P0, !PT ;  /* 0x0000000702177c10 */ /* 0x000fe400087fe4ff */
[----:B------:R-:W-:Y:S04]  /*0940*/  STG.E desc[UR10][R20.64], RZ ;  /* 0x000000ff14007986 */ /* 0x000fe8000c10190a */
[----:B------:R0:W-:Y:S04]  /*0950*/  STG.E desc[UR10][R22.64], R5 ;  /* 0x0000000516007986 */ /* 0x0001e8000c10190a */
[----:B------:R-:W2:Y:S04]  /*0960*/  LDG.E R24, desc[UR10][R24.64] ;  /* 0x0000000a18187981 */ /* 0x000ea8000c1e1900 */
[----:B------:R-:W2:Y:S01]  /*0970*/  LDG.E R13, desc[UR10][R10.64] ;  /* 0x0000000a0a0d7981 */ /* 0x000ea2000c1e1900 */
[----:B------:R-:W-:Y:S01]  /*0980*/  VOTEU.ANY UR4, UPT, PT ;  /* 0x0000000000047886 */ /* 0x000fe200038e0100 */
[----:B------:R-:W-:Y:S01]  /*0990*/  IADD3 R28, P1, PT, R28, UR8, RZ ;  /* 0x000000081c1c7c10 */ /* 0x000fe2000ff3e0ff */
[----:B------:R-:W-:Y:S01]  /*09a0*/  UFLO.U32 UR5, UR4 ;  /* 0x00000004000572bd */ /* 0x000fe200080e0000 */
[----:B------:R-:W1:Y:S01]  /*09b0*/  S2R R29, SR_LANEID ;  /* 0x00000000001d7919 */ /* 0x000e620000000000 */
[----:B0-----:R-:W0:Y:S01]  /*09c0*/  LDC.64 R22, c[0x0][0x3b8] ;  /* 0x0000ee00ff167b82 */ /* 0x001e220000000a00 */
[----:B------:R-:W0:Y:S03]  /*09d0*/  POPC R14, UR4 ;  /* 0x00000004000e7d09 */ /* 0x000e260008000000 */
[----:B-1----:R-:W-:-:S02]  /*09e0*/  ISETP.EQ.U32.AND P0, PT, R29, UR5, PT ;  /* 0x000000051d007c0c */ /* 0x002fc4000bf02070 */
[----:B------:R-:W-:Y:S02]  /*09f0*/  IADD3.X R29, PT, PT, R2, UR9, RZ, P1, !PT ;  /* 0x00000009021d7c10 */ /* 0x000fe40008ffe4ff */
[----:B--2---:R-:W-:-:S05]  /*0a00*/  VIMNMX R13, PT, PT, R13, R24, PT ;  /* 0x000000180d0d7248 */ /* 0x004fca0003fe0100 */
[----:B------:R1:W-:Y:S04]  /*0a10*/  STG.E desc[UR10][R28.64], R13 ;  /* 0x0000000d1c007986 */ /* 0x0003e8000c10190a */
[----:B0-----:R1:W-:Y:S02]  /*0a20*/  @P0 REDG.E.ADD.STRONG.GPU desc[UR10][R22.64], R14 ;  /* 0x0000000e1600098e */ /* 0x0013e4000c12e10a */
.L_x_48:
[----:B----4-:R-:W-:Y:S05]  /*0a30*/  BSYNC.RECONVERGENT B1 ;  /* 0x0000000000017941 */ /* 0x010fea0003800200 */
.L_x_47:
[----:B-1----:R-:W2:Y:S01]  /*0a40*/  LDG.E.U8 R14, desc[UR10][R18.64+-0x1] ;  /* 0xffffff0a120e7981 */ /* 0x002ea2000c1e1100 */
[C---:B------:R-:W-:Y:S01]  /*0a50*/  IADD3 R2, P0, PT, R3.reuse, R7, RZ ;  /* 0x0000000703027210 */ /* 0x040fe20007f1e0ff */
[----:B------:R-:W-:Y:S03]  /*0a60*/  BSSY.RECONVERGENT B1, `(.L_x_49) ;  /* 0x0000029000017945 */ /* 0x000fe60003800200 */
[----:B------:R-:W-:Y:S02]  /*0a70*/  LEA.HI.X.SX32 R13, R3, R0, 0x1, P0 ;  /* 0x00000000030d7211 */ /* 0x000fe400000f0eff */
[----:B------:R-:W-:-:S04]  /*0a80*/  LEA R22, P1, R2, UR12, 0x2 ;  /* 0x0000000c02167c11 */ /* 0x000fc8000f8210ff */
[----:B------:R-:W-:Y:S02]  /*0a90*/  LEA.HI.X R23, R2, UR13, R13, 0x2, P1 ;  /* 0x0000000d02177c11 */ /* 0x000fe400088f140d */
[----:B--2---:R-:W-:-:S13]  /*0aa0*/  ISETP.NE.AND P0, PT, R14, RZ, PT ;  /* 0x000000ff0e00720c */ /* 0x004fda0003f05270 */
[----:B------:R-:W-:Y:S05]  /*0ab0*/  @P0 BRA `(.L_x_50) ;  /* 0x00000000008c0947 */ /* 0x000fea0003800000 */
[----:B------:R-:W2:Y:S02]  /*0ac0*/  LDG.E.U8 R2, desc[UR10][R26.64+-0x1] ;  /* 0xffffff0a1a027981 */ /* 0x000ea4000c1e1100 */
[----:B--2---:R-:W-:-:S13]  /*0ad0*/  ISETP.NE.AND P0, PT, R2, RZ, PT ;  /* 0x000000ff0200720c */ /* 0x004fda0003f05270 */
[----:B------:R-:W-:Y:S05]  /*0ae0*/  @P0 BRA `(.L_x_50) ;  /* 0x0000000000800947 */ /* 0x000fea0003800000 */
        /* <DEDUP_REMOVED lines=15> */
[----:B------:R0:W-:Y:S04]  /*0be0*/  STG.E.U8 desc[UR10][R18.64+-0x1], R25 ;  /* 0xffffff1912007986 */ /* 0x0001e8000c10110a */
[----:B------:R-:W-:Y:S01]  /*0bf0*/  STG.E desc[UR10][R20.64+-0x4], RZ ;  /* 0xfffffcff14007986 */ /* 0x000fe2000c10190a */
[----:B0-----:R-:W-:-:S05]  /*0c00*/  IADD3.X R25, PT, PT, R2, UR7, RZ, P0, !PT ;  /* 0x0000000702197c10 */ /* 0x001fca00087fe4ff */
[----:B------:R0:W-:Y:S04]  /*0c10*/  STG.E desc[UR10][R24.64+-0x4], R5 ;  /* 0xfffffc0518007986 */ /* 0x0001e8000c10190a */
[----:B------:R-:W2:Y:S04]  /*0c20*/  LDG.E R13, desc[UR10][R10.64] ;  /* 0x0000000a0a0d7981 */ /* 0x000ea8000c1e1900 */
[----:B------:R-:W2:Y:S01]  /*0c30*/  LDG.E R14, desc[UR10][R22.64+-0x4] ;  /* 0xfffffc0a160e7981 */ /* 0x000ea2000c1e1900 */
[----:B------:R-:W-:Y:S01]  /*0c40*/  VOTEU.ANY UR4, UPT, PT ;  /* 0x0000000000047886 */ /* 0x000fe200038e0100 */
[----:B------:R-:W-:Y:S01]  /*0c50*/  IADD3 R28, P0, PT, R28, UR8, RZ ;  /* 0x000000081c1c7c10 */ /* 0x000fe2000ff1e0ff */
[----:B------:R-:W-:Y:S01]  /*0c60*/  UFLO.U32 UR5, UR4 ;  /* 0x00000004000572bd */ /* 0x000fe200080e0000 */
[----:B0-----:R-:W0:Y:S02]  /*0c70*/  LDC.64 R24, c[0x0][0x3b8] ;  /* 0x0000ee00ff187b82 */ /* 0x001e240000000a00 */
[----:B------:R-:W-:-:S02]  /*0c80*/  IADD3.X R29, PT, PT, R2, UR9, RZ, P0, !PT ;  /* 0x00000009021d7c10 */ /* 0x000fc400087fe4ff */
[----:B--2---:R-:W-:Y:S02]  /*0c90*/  VIMNMX R14, PT, PT, R13, R14, PT ;  /* 0x0000000e0d0e7248 */ /* 0x004fe40003fe0100 */
[----:B------:R-:W1:Y:S03]  /*0ca0*/  S2R R13, SR_LANEID ;  /* 0x00000000000d7919 */ /* 0x000e660000000000 */
[----:B------:R2:W-:Y:S01]  /*0cb0*/  STG.E desc[UR10][R28.64+-0x4], R14 ;  /* 0xfffffc0e1c007986 */ /* 0x0005e2000c10190a */
[----:B-1----:R-:W-:Y:S02]  /*0cc0*/  ISETP.EQ.U32.AND P0, PT, R13, UR5, PT ;  /* 0x000000050d007c0c */ /* 0x002fe4000bf02070 */
[----:B------:R-:W0:Y:S11]  /*0cd0*/  POPC R13, UR4 ;  /* 0x00000004000d7d09 */ /* 0x000e360008000000 */
[----:B0-----:R2:W-:Y:S02]  /*0ce0*/  @P0 REDG.E.ADD.STRONG.GPU desc[UR10][R24.64], R13 ;  /* 0x0000000d1800098e */ /* 0x0015e4000c12e10a */
.L_x_50:
[----:B------:R-:W-:Y:S05]  /*0cf0*/  BSYNC.RECONVERGENT B1 ;  /* 0x0000000000017941 */ /* 0x000fea0003800200 */
.L_x_49:
[----:B------:R-:W3:Y:S01]  /*0d00*/  LDG.E.U8 R2, desc[UR10][R18.64+-0x2] ;  /* 0xfffffe0a12027981 */ /* 0x000ee2000c1e1100 */
[----:B------:R-:W-:Y:S01]  /*0d10*/  BSSY.RECONVERGENT B1, `(.L_x_51) ;  /* 0x0000026000017945 */ /* 0x000fe20003800200 */
[----:B---3--:R-:W-:-:S13]  /*0d20*/  ISETP.NE.AND P0, PT, R2, RZ, PT ;  /* 0x000000ff0200720c */ /* 0x008fda0003f05270 */
[----:B------:R-:W-:Y:S05]  /*0d30*/  @P0 BRA `(.L_x_52) ;  /* 0x00000000008c0947 */ /* 0x000fea0003800000 */
[----:B------:R-:W3:Y:S02]  /*0d40*/  LDG.E.U8 R2, desc[UR10][R26.64+-0x2] ;  /* 0xfffffe0a1a027981 */ /* 0x000ee4000c1e1100 */
[----:B---3--:R-:W-:-:S13]  /*0d50*/  ISETP.NE.AND P0, PT, R2, RZ, PT ;  /* 0x000000ff0200720c */ /* 0x008fda0003f05270 */
[----:B------:R-:W-:Y:S05]  /*0d60*/  @P0 BRA `(.L_x_52) ;  /* 0x0000000000800947 */ /* 0x000fea0003800000 */
[----:B------:R-:W3:Y:S02]  /*0d70*/  LDG.E R2, desc[UR10][R22.64+-0x8] ;  /* 0xfffff80a16027981 */ /* 0x000ee4000c1e1900 */
[----:B---3--:R-:W-:-:S13]  /*0d80*/  ISETP.GE.AND P0, PT, R2, 0x1, PT ;  /* 0x000000010200780c */ /* 0x008fda0003f06270 */
[----:B------:R-:W-:Y:S05]  /*0d90*/  @!P0 BRA `(.L_x_52) ;  /* 0x0000000000748947 */ /* 0x000fea0003800000 */
[----:B--2---:R-:W-:Y:S02]  /*0da0*/  IMAD.MOV.U32 R24, RZ, RZ, RZ ;  /* 0x000000ffff187224 */ /* 0x004fe400078e00ff */
        /* <DEDUP_REMOVED lines=28> */
.L_x_52:
[----:B------:R-:W-:Y:S05]  /*0f70*/  BSYNC.RECONVERGENT B1 ;  /* 0x0000000000017941 */ /* 0x000fea0003800200 */
.L_x_51:
[----:B------:R-:W4:Y:S01]  /*0f80*/  LDG.E.U8 R2, desc[UR10][R18.64+-0x3] ;  /* 0xfffffd0a12027981 */ /* 0x000f22000c1e1100 */
[----:B------:R-:W-:Y:S01]  /*0f90*/  BSSY.RECONVERGENT B1, `(.L_x_53) ;  /* 0x0000026000017945 */ /* 0x000fe20003800200 */
[----:B----4-:R-:W-:-:S13]  /*0fa0*/  ISETP.NE.AND P0, PT, R2, RZ, PT ;  /* 0x000000ff0200720c */ /* 0x010fda0003f05270 */
[----:B------:R-:W-:Y:S05]  /*0fb0*/  @P0 BRA `(.L_x_54) ;  /* 0x00000000008c0947 */ /* 0x000fea0003800000 */
[----:B------:R-:W4:Y:S02]  /*0fc0*/  LDG.E.U8 R26, desc[UR10][R26.64+-0x3] ;  /* 0xfffffd0a1a1a7981 */ /* 0x000f24000c1e1100 */
[----:B----4-:R-:W-:-:S13]  /*0fd0*/  ISETP.NE.AND P0, PT, R26, RZ, PT ;  /* 0x000000ff1a00720c */ /* 0x010fda0003f05270 */
[----:B------:R-:W-:Y:S05]  /*0fe0*/  @P0 BRA `(.L_x_54) ;  /* 0x0000000000800947 */ /* 0x000fea0003800000 */
[----:B------:R-:W4:Y:S02]  /*0ff0*/  LDG.E R2, desc[UR10][R22.64+-0xc] ;  /* 0xfffff40a16027981 */ /* 0x000f24000c1e1900 */
[----:B----4-:R-:W-:-:S13]  /*1000*/  ISETP.GE.AND P0, PT, R2, 0x1, PT ;  /* 0x000000010200780c */ /* 0x010fda0003f06270 */
[----:B------:R-:W-:Y:S05]  /*1010*/  @!P0 BRA `(.L_x_54) ;  /* 0x0000000000748947 */ /* 0x000fea0003800000 */
[----:B--23--:R-:W-:Y:S02]  /*1020*/  IMAD.MOV.U32 R24, RZ, RZ, RZ ;  /* 0x000000ffff187224 */ /* 0x00cfe400078e00ff */
        /* <DEDUP_REMOVED lines=11> */
[----:B------:R0:W-:Y:S02]  /*10e0*/  STG.E.U8 desc[UR10][R18.64+-0x3], R14 ;  /* 0xfffffd0e12007986 */ /* 0x0001e4000c10110a */
[----:B------:R-:W-:Y:S02]  /*10f0*/  IADD3.X R25, PT, PT, R0, UR7, RZ, P0, !PT ;  /* 0x0000000700197c10 */ /* 0x000fe400087fe4ff */
[----:B------:R1:W-:Y:S04]  /*1100*/  STG.E desc[UR10][R20.64+-0xc], RZ ;  /* 0xfffff4ff14007986 */ /* 0x0003e8000c10190a */
[----:B------:R1:W-:Y:S04]  /*1110*/  STG.E desc[UR10][R24.64+-0xc], R5 ;  /* 0xfffff40518007986 */ /* 0x0003e8000c10190a */
[----:B------:R-:W2:Y:S04]  /*1120*/  LDG.E R22, desc[UR10][R22.64+-0xc] ;  /* 0xfffff40a16167981 */ /* 0x000ea8000c1e1900 */
[----:B------:R-:W2:Y:S01]  /*1130*/  LDG.E R13, desc[UR10][R10.64] ;  /* 0x0000000a0a0d7981 */ /* 0x000ea2000c1e1900 */
[----:B------:R-:W3:Y:S01]  /*1140*/  LDC.64 R26, c[0x0][0x3b8] ;  /* 0x0000ee00ff1a7b82 */ /* 0x000ee20000000a00 */
[----:B------:R-:W-:Y:S01]  /*1150*/  VOTEU.ANY UR4, UPT, PT ;  /* 0x0000000000047886 */ /* 0x000fe200038e0100 */
[----:B0-----:R-:W-:Y:S01]  /*1160*/  IADD3 R18, P1, PT, R2, UR8, RZ ;  /* 0x0000000802127c10 */ /* 0x001fe2000ff3e0ff */
[----:B------:R-:W0:Y:S01]  /*1170*/  S2R R28, SR_LANEID ;  /* 0x00000000001c7919 */ /* 0x000e220000000000 */
[----:B------:R-:W-:-:S02]  /*1180*/  UFLO.U32 UR5, UR4 ;  /* 0x00000004000572bd */ /* 0x000fc400080e0000 */
[----:B------:R-:W3:Y:S01]  /*1190*/  POPC R29, UR4 ;  /* 0x00000004001d7d09 */ /* 0x000ee20008000000 */
[----:B------:R-:W-:-:S03]  /*11a0*/  IADD3.X R19, PT, PT, R0, UR9, RZ, P1, !PT ;  /* 0x0000000900137c10 */ /* 0x000fc60008ffe4ff */
[----:B0-----:R-:W-:Y:S02]  /*11b0*/  ISETP.EQ.U32.AND P0, PT, R28, UR5, PT ;  /* 0x000000051c007c0c */ /* 0x001fe4000bf02070 */
[----:B--2---:R-:W-:-:S05]  /*11c0*/  VIMNMX R13, PT, PT, R13, R22, PT ;  /* 0x000000160d0d7248 */ /* 0x004fca0003fe0100 */
[----:B------:R1:W-:Y:S06]  /*11d0*/  STG.E desc[UR10][R18.64+-0xc], R13 ;  /* 0xfffff40d12007986 */ /* 0x0003ec000c10190a */
[----:B---3--:R1:W-:Y:S02]  /*11e0*/  @P0 REDG.E.ADD.STRONG.GPU desc[UR10][R26.64], R29 ;  /* 0x0000001d1a00098e */ /* 0x0083e4000c12e10a */
.L_x_54:
[----:B------:R-:W-:Y:S05]  /*11f0*/  BSYNC.RECONVERGENT B1 ;  /* 0x0000000000017941 */ /* 0x000fea0003800200 */
.L_x_53:
[----:B------:R-:W-:-:S05]  /*1200*/  VIADD R7, R7, 0xfffffffc ;  /* 0xfffffffc07077836 */ /* 0x000fca0000000000 */
[----:B------:R-:W-:-:S13]  /*1210*/  ISETP.GT.AND P0, PT, R7, R5, PT ;  /* 0x000000050700720c */ /* 0x000fda0003f04270 */
[----:B------:R-:W-:Y:S05]  /*1220*/  @P0 BRA `(.L_x_55) ;  /* 0xfffffff400340947 */ /* 0x000fea000383ffff */
.L_x_46:
[----:B0---4-:R-:W-:Y:S05]  /*1230*/  BSYNC.RECONVERGENT B0 ;  /* 0x0000000000007941 */ /* 0x011fea0003800200 */
.L_x_45:
[----:B------:R-:W-:-:S13]  /*1240*/  ISETP.GE.AND P0, PT, R5, 0x1, PT ;  /* 0x000000010500780c */ /* 0x000fda0003f06270 */
[----:B------:R-:W-:Y:S05]  /*1250*/  @!P0 EXIT ;  /* 0x000000000000894d */ /* 0x000fea0003800000 */
[----:B------:R-:W-:Y:S01]  /*1260*/  ISETP.GE.U32.AND P0, PT, R5, 0x4, PT ;  /* 0x000000040500780c */ /* 0x000fe20003f06070 */
[----:B------:R-:W-:Y:S01]  /*1270*/  BSSY.RECONVERGENT B0, `(.L_x_56) ;  /* 0x00000ba000007945 */ /* 0x000fe20003800200 */
[----:B------:R-:W-:-:S11]  /*1280*/  IMAD.MOV.U32 R2, RZ, RZ, RZ ;  /* 0x000000ffff027224 */ /* 0x000fd600078e00ff */
[----:B------:R-:W-:Y:S05]  /*1290*/  @!P0 BRA `(.L_x_57) ;  /* 0x0000000800dc8947 */ /* 0x000fea0003800000 */
[----:B--2---:R-:W0:Y:S01]  /*12a0*/  LDC.64 R16, c[0x0][0x380] ;  /* 0x0000e000ff107b82 */ /* 0x004e220000000a00 */
[----:B------:R-:W2:Y:S01]  /*12b0*/  LDCU.64 UR8, c[0x0][0x388] ;  /* 0x00007100ff0877ac */ /* 0x000ea20008000a00 */
[----:B------:R-:W-:Y:S02]  /*12c0*/  IADD3 R6, P1, PT, R6, 0x3, RZ ;  /* 0x0000000306067810 */ /* 0x000fe40007f3e0ff */
[----:B------:R-:W-:Y:S01]  /*12d0*/  LOP3.LUT R2, R5, 0x7ffffffc, RZ, 0xc0, !PT ;  /* 0x7ffffffc05027812 */ /* 0x000fe200078ec0ff */
[----:B------:R-:W4:Y:S02]  /*12e0*/  LDCU.64 UR6, c[0x0][0x390] ;  /* 0x00007200ff0677ac */ /* 0x000f240008000a00 */
[----:B------:R-:W-:Y:S01]  /*12f0*/  IMAD.X R15, RZ, RZ, R15, P1 ;  /* 0x000000ffff0f7224 */ /* 0x000fe200008e060f */
[----:B------:R-:W1:Y:S01]  /*1300*/  LDC.64 R8, c[0x0][0x380] ;  /* 0x0000e000ff087b82 */ /* 0x000e620000000a00 */
[----:B------:R-:W5:Y:S01]  /*1310*/  LDCU.64 UR4, c[0x0][0x3b0] ;  /* 0x00007600ff0477ac */ /* 0x000f620008000a00 */
[----:B---3--:R-:W-:Y:S01]  /*1320*/  IMAD.MOV R22, RZ, RZ, -R2 ;  /* 0x000000ffff167224 */ /* 0x008fe200078e0a02 */
[----:B--2---:R-:W-:-:S04]  /*1330*/  UIADD3 UR8, UP0, UPT, UR8, 0x8, URZ ;  /* 0x0000000808087890 */ /* 0x004fc8000ff1e0ff */
[----:B------:R-:W-:Y:S01]  /*1340*/  UIADD3.X UR9, UPT, UPT, URZ, UR9, URZ, UP0, !UPT ;  /* 0x00000009ff097290 */ /* 0x000fe200087fe4ff */
[----:B0-----:R-:W-:Y:S01]  /*1350*/  IMAD.WIDE R16, R3, 0x4, R16 ;  /* 0x0000000403107825 */ /* 0x001fe200078e0210 */
[----:B----4-:R-:W-:Y:S02]  /*1360*/  UIADD3 UR6, UP0, UPT, UR6, 0x8, URZ ;  /* 0x0000000806067890 */ /* 0x010fe4000ff1e0ff */
[----:B------:R-:W-:Y:S02]  /*1370*/  IADD3 R0, P0, PT, R16, 0x8, RZ ;  /* 0x0000000810007810 */ /* 0x000fe40007f1e0ff */
[----:B------:R-:W-:Y:S01]  /*1380*/  UIADD3.X UR7, UPT, UPT, URZ, UR7, URZ, UP0, !UPT ;  /* 0x00000007ff077290 */ /* 0x000fe200087fe4ff */
[----:B------:R-:W-:Y:S01]  /*1390*/  IMAD.U32 R16, RZ, RZ, UR8 ;  /* 0x00000008ff107e24 */ /* 0x000fe2000f8e00ff */
[----:B-----5:R-:W-:Y:S01]  /*13a0*/  UIADD3 UR4, UP0, UPT, UR4, 0x8, URZ ;  /* 0x0000000804047890 */ /* 0x020fe2000ff1e0ff */
[----:B-1----:R-:W-:Y:S02]  /*13b0*/  IMAD.U32 R18, RZ, RZ, UR6 ;  /* 0x00000006ff127e24 */ /* 0x002fe4000f8e00ff */
[----:B------:R-:W-:Y:S01]  /*13c0*/  IMAD.X R13, RZ, RZ, R17, P0 ;  /* 0x000000ffff0d7224 */ /* 0x000fe200000e0611 */
[----:B------:R-:W-:Y:S01]  /*13d0*/  UIADD3.X UR5, UPT, UPT, URZ, UR5, URZ, UP0, !UPT ;  /* 0x00000005ff057290 */ /* 0x000fe200087fe4ff */
[----:B------:R-:W-:Y:S01]  /*13e0*/  IADD3 R4, P0, PT, R4, 0x1, RZ ;  /* 0x0000000104047810 */ /* 0x000fe20007f1e0ff */
[----:B------:R-:W-:-:S02]  /*13f0*/  IMAD.U32 R20, RZ, RZ, UR4 ;  /* 0x00000004ff147e24 */ /* 0x000fc4000f8e00ff */
[----:B------:R-:W-:Y:S02]  /*1400*/  IMAD.U32 R17, RZ, RZ, UR9 ;  /* 0x00000009ff117e24 */ /* 0x000fe4000f8e00ff */
[----:B------:R-:W-:Y:S02]  /*1410*/  IMAD.X R7, RZ, RZ, R12, P0 ;  /* 0x000000ffff077224 */ /* 0x000fe400000e060c */
[----:B------:R-:W-:Y:S02]  /*1420*/  IMAD.U32 R19, RZ, RZ, UR7 ;  /* 0x00000007ff137e24 */ /* 0x000fe4000f8e00ff */
[----:B------:R-:W-:-:S07]  /*1430*/  IMAD.U32 R21, RZ, RZ, UR5 ;  /* 0x00000005ff157e24 */ /* 0x000fce000f8e00ff */
.L_x_66:
[----:B------:R-:W-:Y:S02]  /*1440*/  IMAD.MOV.U32 R24, RZ, RZ, R4 ;  /* 0x000000ffff187224 */ /* 0x000fe400078e0004 */
[----:B------:R-:W-:-:S05]  /*1450*/  IMAD.MOV.U32 R25, RZ, RZ, R7 ;  /* 0x000000ffff197224 */ /* 0x000fca00078e0007 */
[----:B------:R-:W2:Y:S01]  /*1460*/  LDG.E.U8 R4, desc[UR10][R24.64+-0x1] ;  /* 0xffffff0a18047981 */ /* 0x000ea2000c1e1100 */
[----:B------:R-:W-:Y:S01]  /*1470*/  BSSY.RECONVERGENT B1, `(.L_x_58) ;  /* 0x0000023000017945 */ /* 0x000fe20003800200 */
[----:B------:R-:W-:Y:S02]  /*1480*/  IMAD.MOV.U32 R12, RZ, RZ, R0 ;  /* 0x000000ffff0c7224 */ /* 0x000fe400078e0000 */
[----:B------:R-:W-:Y:S01]  /*1490*/  IMAD.MOV.U32 R14, RZ, RZ, R6 ;  /* 0x000000ffff0e7224 */ /* 0x000fe200078e0006 */
[----:B--2---:R-:W-:-:S13]  /*14a0*/  ISETP.NE.AND P0, PT, R4, RZ, PT ;  /* 0x000000ff0400720c */ /* 0x004fda0003f05270 */
[----:B------:R-:W-:Y:S05]  /*14b0*/  @P0 BRA `(.L_x_59) ;  /* 0x0000000000780947 */ /* 0x000fea0003800000 */
[----:B------:R-:W2:Y:S02]  /*14c0*/  LDG.E.U8 R0, desc[UR10][R14.64+-0x3] ;  /* 0xfffffd0a0e007981 */ /* 0x000ea4000c1e1100 */
[----:B--2---:R-:W-:-:S13]  /*14d0*/  ISETP.NE.AND P0, PT, R0, RZ, PT ;  /* 0x000000ff0000720c */ /* 0x004fda0003f05270 */
[----:B------:R-:W-:Y:S05]  /*14e0*/  @P0 BRA `(.L_x_59) ;  /* 0x00000000006c0947 */ /* 0x000fea0003800000 */
[----:B------:R-:W-:-:S05]  /*14f0*/  IMAD.WIDE R26, R3, 0x4, R8 ;  /* 0x00000004031a7825 */ /* 0x000fca00078e0208 */
[----:B------:R-:W2:Y:S02]  /*1500*/  LDG.E R0, desc[UR10][R26.64] ;  /* 0x0000000a1a007981 */ /* 0x000ea4000c1e1900 */
[----:B--2---:R-:W-:-:S13]  /*1510*/  ISETP.GE.AND P0, PT, R0, 0x1, PT ;  /* 0x000000010000780c */ /* 0x004fda0003f06270 */
[----:B------:R-:W-:Y:S05]  /*1520*/  @!P0 BRA `(.L_x_59) ;  /* 0x00000000005c8947 */ /* 0x000fea0003800000 */
[----:B------:R-:W-:Y:S02]  /*1530*/  IMAD.MOV.U32 R7, RZ, RZ, 0x1 ;  /* 0x00000001ff077424 */ /* 0x000fe400078e00ff */
[----:B------:R-:W-:-:S05]  /*1540*/  IMAD.MOV.U32 R6, RZ, RZ, RZ ;  /* 0x000000ffff067224 */ /* 0x000fca00078e00ff */
        /* <DEDUP_REMOVED lines=12> */
[----:B------:R-:W1:Y:S01]  /*1610*/  LDC.64 R6, c[0x0][0x3b8] ;  /* 0x0000ee00ff067b82 */ /* 0x000e620000000a00 */
[----:B------:R-:W-:Y:S01]  /*1620*/  VOTEU.ANY UR4, UPT, PT ;  /* 0x0000000000047886 */ /* 0x000fe200038e0100 */
[----:B------:R-:W3:Y:S01]  /*1630*/  S2R R23, SR_LANEID ;  /* 0x0000000000177919 */ /* 0x000ee20000000000 */
[----:B------:R-:W-:-:S02]  /*1640*/  UFLO.U32 UR5, UR4 ;  /* 0x00000004000572bd */ /* 0x000fc400080e0000 */
[----:B------:R-:W1:Y:S04]  /*1650*/  POPC R29, UR4 ;  /* 0x00000004001d7d09 */ /* 0x000e680008000000 */
[----:B---3--:R-:W-:Y:S02]  /*1660*/  ISETP.EQ.U32.AND P0, PT, R23, UR5, PT ;  /* 0x0000000517007c0c */ /* 0x008fe4000bf02070 */
[----:B--2---:R-:W-:-:S05]  /*1670*/  VIMNMX R23, PT, PT, R0, R27, PT ;  /* 0x0000001b00177248 */ /* 0x004fca0003fe0100 */
[----:B------:R0:W-:Y:S06]  /*1680*/  STG.E desc[UR10][R18.64+-0x8], R23 ;  /* 0xfffff81712007986 */ /* 0x0001ec000c10190a */
[----:B-1----:R0:W-:Y:S02]  /*1690*/  @P0 REDG.E.ADD.STRONG.GPU desc[UR10][R6.64], R29 ;  /* 0x0000001d0600098e */ /* 0x0021e4000c12e10a */
.L_x_59:
[----:B------:R-:W-:Y:S05]  /*16a0*/  BSYNC.RECONVERGENT B1 ;  /* 0x0000000000017941 */ /* 0x000fea0003800200 */
.L_x_58:
[----:B------:R-:W2:Y:S01]  /*16b0*/  LDG.E.U8 R0, desc[UR10][R24.64] ;  /* 0x0000000a18007981 */ /* 0x000ea2000c1e1100 */
[----:B------:R-:W-:Y:S01]  /*16c0*/  BSSY.RECONVERGENT B1, `(.L_x_60) ;  /* 0x0000020000017945 */ /* 0x000fe20003800200 */
        /* <DEDUP_REMOVED lines=8> */
[----:B0-----:R-:W-:Y:S02]  /*1750*/  IMAD.MOV.U32 R7, RZ, RZ, 0x1 ;  /* 0x00000001ff077424 */ /* 0x001fe400078e00ff */
        /* <DEDUP_REMOVED lines=13> */
[----:B------:R-:W0:Y:S01]  /*1830*/  LDC.64 R6, c[0x0][0x3b8] ;  /* 0x0000ee00ff067b82 */ /* 0x000e220000000a00 */
        /* <DEDUP_REMOVED lines=8> */
.L_x_61:
[----:B------:R-:W-:Y:S05]  /*18c0*/  BSYNC.RECONVERGENT B1 ;  /* 0x0000000000017941 */ /* 0x000fea0003800200 */
.L_x_60:
        /* <DEDUP_REMOVED lines=10> */
[----:B01----:R-:W-:Y:S02]  /*1970*/  IMAD.MOV.U32 R7, RZ, RZ, 0x1 ;  /* 0x00000001ff077424 */ /* 0x003fe400078e00ff */
[----:B------:R-:W-:-:S05]  /*1980*/  IMAD.MOV.U32 R6, RZ, RZ, RZ ;  /* 0x000000ffff067224 */ /* 0x000fca00078e00ff */
        /* <DEDUP_REMOVED lines=10> */
[----:B------:R-:W3:Y:S04]  /*1a30*/  LDG.E R0, desc[UR10][R10.64] ;  /* 0x0000000a0a007981 */ /* 0x000ee8000c1e1900 */
[----:B------:R-:W3:Y:S01]  /*1a40*/  LDG.E R23, desc[UR10][R12.64] ;  /* 0x0000000a0c177981 */ /* 0x000ee2000c1e1900 */
[----:B------:R-:W0:Y:S01]  /*1a50*/  LDC.64 R6, c[0x0][0x3b8] ;  /* 0x0000ee00ff067b82 */ /* 0x000e220000000a00 */
[----:B------:R-:W-:Y:S01]  /*1a60*/  VOTEU.ANY UR4, UPT, PT ;  /* 0x0000000000047886 */ /* 0x000fe200038e0100 */
[----:B------:R-:W1:Y:S01]  /*1a70*/  S2R R26, SR_LANEID ;  /* 0x00000000001a7919 */ /* 0x000e620000000000 */
[----:B------:R-:W-:-:S02]  /*1a80*/  UFLO.U32 UR5, UR4 ;  /* 0x00000004000572bd */ /* 0x000fc400080e0000 */
[----:B------:R-:W0:Y:S04]  /*1a90*/  POPC R27, UR4 ;  /* 0x00000004001b7d09 */ /* 0x000e280008000000 */
[----:B-1----:R-:W-:Y:S02]  /*1aa0*/  ISETP.EQ.U32.AND P0, PT, R26, UR5, PT ;  /* 0x000000051a007c0c */ /* 0x002fe4000bf02070 */
[----:B---3--:R-:W-:-:S05]  /*1ab0*/  VIMNMX R23, PT, PT, R0, R23, PT ;  /* 0x0000001700177248 */ /* 0x008fca0003fe0100 */
[----:B------:R2:W-:Y:S06]  /*1ac0*/  STG.E desc[UR10][R18.64], R23 ;  /* 0x0000001712007986 */ /* 0x0005ec000c10190a */
[----:B0-----:R2:W-:Y:S02]  /*1ad0*/  @P0 REDG.E.ADD.STRONG.GPU desc[UR10][R6.64], R27 ;  /* 0x0000001b0600098e */ /* 0x0015e4000c12e10a */
.L_x_63:
[----:B------:R-:W-:Y:S05]  /*1ae0*/  BSYNC.RECONVERGENT B1 ;  /* 0x0000000000017941 */ /* 0x000fea0003800200 */
.L_x_62:
        /* <DEDUP_REMOVED lines=10> */
[----:B012---:R-:W-:Y:S02]  /*1b90*/  IMAD.MOV.U32 R7, RZ, RZ, 0x1 ;  /* 0x00000001ff077424 */ /* 0x007fe400078e00ff */
[----:B------:R-:W-:-:S05]  /*1ba0*/  IMAD.MOV.U32 R6, RZ, RZ, RZ ;  /* 0x000000ffff067224 */ /* 0x000fca00078e00ff */
        /* <DEDUP_REMOVED lines=14> */
[----:B------:R-:W1:Y:S01]  /*1c90*/  S2R R26, SR_LANEID ;  /* 0x00000000001a7919 */ /* 0x000e620000000000 */
[----:B------:R-:W-:-:S02]  /*1ca0*/  UFLO.U32 UR5, UR4 ;  /* 0x00000004000572bd */ /* 0x000fc400080e0000 */
[----:B------:R-:W0:Y:S04]  /*1cb0*/  POPC R27, UR4 ;  /* 0x00000004001b7d09 */ /* 0x000e280008000000 */
[----:B-1----:R-:W-:Y:S02]  /*1cc0*/  ISETP.EQ.U32.AND P0, PT, R26, UR5, PT ;  /* 0x000000051a007c0c */ /* 0x002fe4000bf02070 */
[----:B--2---:R-:W-:-:S05]  /*1cd0*/  VIMNMX R23, PT, PT, R0, R23, PT ;  /* 0x0000001700177248 */ /* 0x004fca0003fe0100 */
[----:B------:R3:W-:Y:S06]  /*1ce0*/  STG.E desc[UR10][R18.64+0x4], R23 ;  /* 0x0000041712007986 */ /* 0x0007ec000c10190a */
[----:B0-----:R3:W-:Y:S02]  /*1cf0*/  @P0 REDG.E.ADD.STRONG.GPU desc[UR10][R6.64], R27 ;  /* 0x0000001b0600098e */ /* 0x0017e4000c12e10a */
.L_x_65:
[----:B------:R-:W-:Y:S05]  /*1d00*/  BSYNC.RECONVERGENT B1 ;  /* 0x0000000000017941 */ /* 0x000fea0003800200 */
.L_x_64:
[----:B0123--:R-:W-:Y:S01]  /*1d10*/  IADD3 R4, P1, PT, R24, 0x4, RZ ;  /* 0x0000000418047810 */ /* 0x00ffe20007f3e0ff */
[----:B------:R-:W-:Y:S01]  /*1d20*/  VIADD R22, R22, 0x4 ;  /* 0x0000000416167836 */ /* 0x000fe20000000000 */
[----:B------:R-:W-:Y:S01]  /*1d30*/  IADD3 R0, P0, PT, R12, 0x10, RZ ;  /* 0x000000100c007810 */ /* 0x000fe20007f1e0ff */
[----:B------:R-:W-:Y:S01]  /*1d40*/  VIADD R3, R3, 0x4 ;  /* 0x0000000403037836 */ /* 0x000fe20000000000 */
[----:B------:R-:W-:Y:S01]  /*1d50*/  IADD3 R6, P2, PT, R14, 0x4, RZ ;  /* 0x000000040e067810 */ /* 0x000fe20007f5e0ff */
[----:B------:R-:W-:Y:S01]  /*1d60*/  IMAD.X R7, RZ, RZ, R25, P1 ;  /* 0x000000ffff077224 */ /* 0x000fe200008e0619 */
[----:B------:R-:W-:Y:S01]  /*1d70*/  ISETP.NE.AND P1, PT, R22, RZ, PT ;  /* 0x000000ff1600720c */ /* 0x000fe20003f25270 */
[----:B------:R-:W-:Y:S01]  /*1d80*/  IMAD.X R13, RZ, RZ, R13, P0 ;  /* 0x000000ffff0d7224 */ /* 0x000fe200000e060d */
[----:B------:R-:W-:Y:S01]  /*1d90*/  IADD3 R16, P3, PT, R16, 0x10, RZ ;  /* 0x0000001010107810 */ /* 0x000fe20007f7e0ff */
[----:B------:R-:W-:Y:S01]  /*1da0*/  IMAD.X R15, RZ, RZ, R15, P2 ;  /* 0x000000ffff0f7224 */ /* 0x000fe200010e060f */
[----:B------:R-:W-:-:S02]  /*1db0*/  IADD3 R18, P4, PT, R18, 0x10, RZ ;  /* 0x0000001012127810 */ /* 0x000fc40007f9e0ff */
[----:B------:R-:W-:Y:S01]  /*1dc0*/  IADD3 R20, P5, PT, R20, 0x10, RZ ;  /* 0x0000001014147810 */ /* 0x000fe20007fbe0ff */
[----:B------:R-:W-:Y:S02]  /*1dd0*/  IMAD.X R17, RZ, RZ, R17, P3 ;  /* 0x000000ffff117224 */ /* 0x000fe400018e0611 */
[----:B------:R-:W-:Y:S02]  /*1de0*/  IMAD.X R19, RZ, RZ, R19, P4 ;  /* 0x000000ffff137224 */ /* 0x000fe400020e0613 */
[----:B------:R-:W-:Y:S02]  /*1df0*/  IMAD.X R21, RZ, RZ, R21, P5 ;  /* 0x000000ffff157224 */ /* 0x000fe400028e0615 */
[----:B------:R-:W-:Y:S06]  /*1e00*/  @P1 BRA `(.L_x_66) ;  /* 0xfffffff4008c1947 */ /* 0x000fec000383ffff */
.L_x_57:
[----:B------:R-:W-:Y:S05]  /*1e10*/  BSYNC.RECONVERGENT B0 ;  /* 0x0000000000007941 */ /* 0x000fea0003800200 */
.L_x_56:
[----:B------:R-:W-:-:S13]  /*1e20*/  LOP3.LUT P0, R3, R5, 0x3, RZ, 0xc0, !PT ;  /* 0x0000000305037812 */ /* 0x000fda000780c0ff */
[----:B------:R-:W-:Y:S05]  /*1e30*/  @!P0 EXIT ;  /* 0x000000000000894d */ /* 0x000fea0003800000 */
[----:B-1-3--:R-:W0:Y:S01]  /*1e40*/  LDC.64 R18, c[0x0][0x390] ;  /* 0x0000e400ff127b82 */ /* 0x00ae220000000a00 */
[----:B------:R-:W1:Y:S01]  /*1e50*/  LDCU.64 UR6, c[0x0][0x3a0] ;  /* 0x00007400ff0677ac */ /* 0x000e620008000a00 */
[----:B------:R-:W3:Y:S06]  /*1e60*/  LDCU.64 UR8, c[0x0][0x398] ;  /* 0x00007300ff0877ac */ /* 0x000eec0008000a00 */
[----:B------:R-:W4:Y:S01]  /*1e70*/  LDC.64 R20, c[0x0][0x388] ;  /* 0x0000e200ff147b82 */ /* 0x000f220000000a00 */
[----:B------:R-:W5:Y:S07]  /*1e80*/  LDCU UR4, c[0x0][0x3a8] ;  /* 0x00007500ff0477ac */ /* 0x000f6e0008000800 */
[----:B------:R-:W5:Y:S01]  /*1e90*/  LDC.64 R8, c[0x0][0x3b0] ;  /* 0x0000ec00ff087b82 */ /* 0x000f620000000a00 */
[----:B---3--:R-:W-:-:S07]  /*1ea0*/  IADD3 R12, P1, PT, R2, UR8, RZ ;  /* 0x00000008020c7c10 */ /* 0x008fce000ff3e0ff */
[----:B------:R-:W3:Y:S01]  /*1eb0*/  LDC.64 R6, c[0x0][0x380] ;  /* 0x0000e000ff067b82 */ /* 0x000ee20000000a00 */
[----:B0-----:R-:W-:-:S04]  /*1ec0*/  IMAD.WIDE.U32 R18, R2, 0x4, R18 ;  /* 0x0000000402127825 */ /* 0x001fc800078e0012 */
[----:B------:R-:W-:Y:S01]  /*1ed0*/  IMAD.MOV.U32 R0, RZ, RZ, R18 ;  /* 0x000000ffff007224 */ /* 0x000fe200078e0012 */
[C---:B-1----:R-:W-:Y:S01]  /*1ee0*/  IADD3 R18, P0, PT, R2.reuse, UR6, RZ ;  /* 0x0000000602127c10 */ /* 0x042fe2000ff1e0ff */
[----:B--2---:R-:W-:Y:S02]  /*1ef0*/  IMAD.X R13, RZ, RZ, UR9, P1 ;  /* 0x00000009ff0d7e24 */ /* 0x004fe400088e06ff */
[----:B----4-:R-:W-:-:S04]  /*1f00*/  IMAD.WIDE.U32 R20, R2, 0x4, R20 ;  /* 0x0000000402147825 */ /* 0x010fc800078e0014 */
[----:B------:R-:W-:Y:S02]  /*1f10*/  IMAD.MOV.U32 R4, RZ, RZ, R20 ;  /* 0x000000ffff047224 */ /* 0x000fe400078e0014 */
[----:B------:R-:W-:Y:S02]  /*1f20*/  IMAD.X R23, RZ, RZ, UR7, P0 ;  /* 0x00000007ff177e24 */ /* 0x000fe400080e06ff */
[----:B-----5:R-:W-:-:S04]  /*1f30*/  IMAD.WIDE.U32 R8, R2, 0x4, R8 ;  /* 0x0000000402087825 */ /* 0x020fc800078e0008 */
[----:B------:R-:W-:Y:S02]  /*1f40*/  IMAD.MOV R20, RZ, RZ, -R3 ;  /* 0x000000ffff147224 */ /* 0x000fe400078e0a03 */
[----:B------:R-:W-:-:S07]  /*1f50*/  IMAD R25, R5, UR4, R2 ;  /* 0x0000000405197c24 */ /* 0x000fce000f8e0202 */
.L_x_69:
[----:B------:R-:W-:Y:S02]  /*1f60*/  IMAD.MOV.U32 R2, RZ, RZ, R12 ;  /* 0x000000ffff027224 */ /* 0x000fe400078e000c */
[----:B------:R-:W-:-:S05]  /*1f70*/  IMAD.MOV.U32 R3, RZ, RZ, R13 ;  /* 0x000000ffff037224 */ /* 0x000fca00078e000d */
[----:B------:R-:W2:Y:S01]  /*1f80*/  LDG.E.U8 R12, desc[UR10][R2.64] ;  /* 0x0000000a020c7981 */ /* 0x000ea2000c1e1100 */
[----:B------:R-:W-:Y:S01]  /*1f90*/  BSSY.RECONVERGENT B0, `(.L_x_67) ;  /* 0x0000026000007945 */ /* 0x000fe20003800200 */
[----:B--2---:R-:W-:-:S13]  /*1fa0*/  ISETP.NE.AND P0, PT, R12, RZ, PT ;  /* 0x000000ff0c00720c */ /* 0x004fda0003f05270 */
[----:B------:R-:W-:Y:S05]  /*1fb0*/  @P0 BRA `(.L_x_68) ;  /* 0x00000000008c0947 */ /* 0x000fea0003800000 */
[----:B------:R-:W-:-:S05]  /*1fc0*/  IMAD.MOV.U32 R22, RZ, RZ, R18 ;  /* 0x000000ffff167224 */ /* 0x000fca00078e0012 */
[----:B------:R-:W2:Y:S02]  /*1fd0*/  LDG.E.U8 R12, desc[UR10][R22.64] ;  /* 0x0000000a160c7981 */ /* 0x000ea4000c1e1100 */
[----:B--2---:R-:W-:-:S13]  /*1fe0*/  ISETP.NE.AND P0, PT, R12, RZ, PT ;  /* 0x000000ff0c00720c */ /* 0x004fda0003f05270 */
[----:B------:R-:W-:Y:S05]  /*1ff0*/  @P0 BRA `(.L_x_68) ;  /* 0x00000000007c0947 */ /* 0x000fea0003800000 */
[----:B---3--:R-:W-:-:S05]  /*2000*/  IMAD.WIDE R12, R25, 0x4, R6 ;  /* 0x00000004190c7825 */ /* 0x008fca00078e0206 */
        /* <DEDUP_REMOVED lines=30> */
.L_x_68:
[----:B------:R-:W-:Y:S05]  /*21f0*/  BSYNC.RECONVERGENT B0 ;  /* 0x0000000000007941 */ /* 0x000fea0003800200 */
.L_x_67:
[----:B------:R-:W-:Y:S01]  /*2200*/  VIADD R20, R20, 0x1 ;  /* 0x0000000114147836 */ /* 0x000fe20000000000 */
[----:B------:R-:W-:Y:S01]  /*2210*/  IADD3 R0, P2, PT, R0, 0x4, RZ ;  /* 0x0000000400007810 */ /* 0x000fe20007f5e0ff */
[----:B------:R-:W-:Y:S01]  /*2220*/  VIADD R25, R25, 0x1 ;  /* 0x0000000119197836 */ /* 0x000fe20000000000 */
[----:B------:R-:W-:Y:S02]  /*2230*/  IADD3 R4, P3, PT, R4, 0x4, RZ ;  /* 0x0000000404047810 */ /* 0x000fe40007f7e0ff */
[----:B------:R-:W-:Y:S01]  /*2240*/  ISETP.NE.AND P0, PT, R20, RZ, PT ;  /* 0x000000ff1400720c */ /* 0x000fe20003f05270 */
[----:B------:R-:W-:Y:S01]  /*2250*/  IMAD.X R19, RZ, RZ, R19, P2 ;  /* 0x000000ffff137224 */ /* 0x000fe200010e0613 */
[----:B-1----:R-:W-:Y:S01]  /*2260*/  IADD3 R8, P1, PT, R8, 0x4, RZ ;  /* 0x0000000408087810 */ /* 0x002fe20007f3e0ff */
[----:B------:R-:W-:Y:S01]  /*2270*/  IMAD.X R21, RZ, RZ, R21, P3 ;  /* 0x000000ffff157224 */ /* 0x000fe200018e0615 */
[----:B------:R-:W-:Y:S02]  /*2280*/  IADD3 R12, P5, PT, R2, 0x1, RZ ;  /* 0x00000001020c7810 */ /* 0x000fe40007fbe0ff */
[----:B------:R-:W-:Y:S01]  /*2290*/  IADD3 R18, P4, PT, R18, 0x1, RZ ;  /* 0x0000000112127810 */ /* 0x000fe20007f9e0ff */
[----:B------:R-:W-:-:S02]  /*22a0*/  IMAD.X R9, RZ, RZ, R9, P1 ;  /* 0x000000ffff097224 */ /* 0x000fc400008e0609 */
[----:B------:R-:W-:Y:S02]  /*22b0*/  IMAD.X R13, RZ, RZ, R3, P5 ;  /* 0x000000ffff0d7224 */ /* 0x000fe400028e0603 */
[----:B------:R-:W-:Y:S02]  /*22c0*/  IMAD.X R23, RZ, RZ, R23, P4 ;  /* 0x000000ffff177224 */ /* 0x000fe400020e0617 */
[----:B------:R-:W-:Y:S06]  /*22d0*/  @P0 BRA `(.L_x_69) ;  /* 0xfffffffc00200947 */ /* 0x000fec000383ffff */
[----:B------:R-:W-:Y:S05]  /*22e0*/  EXIT ;  /* 0x000000000000794d */ /* 0x000fea0003800000 */
.L_x_70:
        /* <DEDUP_REMOVED lines=9> */
.L_x_73:


//--------------------- .nv.shared.reserved.0     --------------------------
	.section	.nv.shared.reserved.0,"aw",@nobits
	.weak		__nv_reservedSMEM_offset_0_alias
	.size		__nv_reservedSMEM_offset_0_alias, 0, 64
	.other		__nv_reservedSMEM_offset_0_alias,@"STO_CUDA_RESERVED_SHARED STV_DEFAULT"
__nv_reservedSMEM_offset_0_alias:
	.zero		0
	.zero		64


//--------------------- .nv.constant0._Z16cudaAugment_pathPiPbiS_i --------------------------
	.section	.nv.constant0._Z16cudaAugment_pathPiPbiS_i,"a",@progbits
	.sectionflags	@""
	.align	4
.nv.constant0._Z16cudaAugment_pathPiPbiS_i:
	.zero		932


//--------------------- .nv.constant0._Z5bfsBUPiS_S_PbS0_iiS_S_ --------------------------
	.section	.nv.constant0._Z5bfsBUPiS_S_PbS0_iiS_S_,"a",@progbits
	.sectionflags	@""
	.align	4
.nv.constant0._Z5bfsBUPiS_S_PbS0_iiS_S_:
	.zero		960


//--------------------- .nv.constant0._Z5bfsTDPiS_S_PbS0_iiS_S_ --------------------------
	.section	.nv.constant0._Z5bfsTDPiS_S_PbS0_iiS_S_,"a",@progbits
	.sectionflags	@""
	.align	4
.nv.constant0._Z5bfsTDPiS_S_PbS0_iiS_S_:
	.zero		960


//--------------------- SYMBOLS --------------------------

	.type		.nv.reservedSmem.offset0,@object
	.size		.nv.reservedSmem.offset0,0x4
